//
// Generated by NVIDIA NVVM Compiler
//
// Compiler Build ID: CL-36424714
// Cuda compilation tools, release 13.0, V13.0.88
// Based on NVVM 20.0.0
//

.version 9.0
.target sm_100
.address_size 64

	// .globl	_Z6updatePfii
.func  (.param .align 16 .b8 func_retval0[16]) __internal_trig_reduction_slowpathd
(
	.param .b64 __internal_trig_reduction_slowpathd_param_0
)
;
.global .align 8 .b8 __cudart_i2opi_d[144] = {8, 93, 141, 31, 177, 95, 251, 107, 234, 146, 82, 138, 247, 57, 7, 61, 123, 241, 229, 235, 199, 186, 39, 117, 45, 234, 95, 158, 102, 63, 70, 79, 183, 9, 203, 39, 207, 126, 54, 109, 31, 109, 10, 90, 139, 17, 47, 239, 15, 152, 5, 222, 255, 151, 248, 31, 59, 40, 249, 189, 139, 95, 132, 156, 244, 57, 83, 131, 57, 214, 145, 57, 65, 126, 95, 180, 38, 112, 156, 233, 132, 68, 187, 46, 245, 53, 130, 232, 62, 167, 41, 177, 28, 235, 29, 254, 28, 146, 209, 9, 234, 46, 73, 6, 224, 210, 77, 66, 58, 110, 36, 183, 97, 197, 187, 222, 171, 99, 81, 254, 65, 144, 67, 60, 153, 149, 98, 219, 192, 221, 52, 245, 209, 87, 39, 252, 41, 21, 68, 78, 110, 131, 249, 162};
.global .align 16 .b8 __cudart_sin_cos_coeffs[128] = {70, 210, 176, 44, 241, 229, 90, 190, 146, 227, 172, 105, 227, 29, 199, 62, 161, 98, 219, 25, 160, 1, 42, 191, 24, 8, 17, 17, 17, 17, 129, 63, 84, 85, 85, 85, 85, 85, 197, 191, 0, 0, 0, 0, 0, 0, 0, 0, 0, 0, 0, 0, 0, 0, 0, 0, 100, 129, 253, 32, 131, 255, 168, 189, 40, 133, 239, 193, 167, 238, 33, 62, 217, 230, 6, 142, 79, 126, 146, 190, 233, 188, 221, 25, 160, 1, 250, 62, 71, 93, 193, 22, 108, 193, 86, 191, 81, 85, 85, 85, 85, 85, 165, 63, 0, 0, 0, 0, 0, 0, 224, 191, 0, 0, 0, 0, 0, 0, 240, 63};

.visible .entry _Z6updatePfii(
	.param .u64 .ptr .align 1 _Z6updatePfii_param_0,
	.param .u32 _Z6updatePfii_param_1,
	.param .u32 _Z6updatePfii_param_2
)
{
	.reg .pred 	%p<16>;
	.reg .b32 	%r<28>;
	.reg .b32 	%f<27>;
	.reg .b64 	%rd<11>;
	.reg .b64 	%fd<52>;

	ld.param.u64 	%rd2, [_Z6updatePfii_param_0];
	ld.param.u32 	%r13, [_Z6updatePfii_param_1];
	ld.param.u32 	%r14, [_Z6updatePfii_param_2];
	cvta.to.global.u64 	%rd1, %rd2;
	mov.u32 	%r15, %ctaid.x;
	mov.u32 	%r16, %ntid.x;
	mov.u32 	%r17, %tid.x;
	mad.lo.s32 	%r1, %r15, %r16, %r17;
	cvt.rn.f32.s32 	%f13, %r1;
	add.s32 	%r2, %r14, -1;
	cvt.rn.f32.s32 	%f14, %r2;
	div.rn.f32 	%f15, %f13, %f14;
	cvt.f64.f32 	%fd7, %f15;
	mul.f64 	%fd1, %fd7, 0d401921FB53C8D4F1;
	abs.f64 	%fd2, %fd1;
	setp.neu.f64 	%p1, %fd2, 0d7FF0000000000000;
	@%p1 bra 	$L__BB0_2;
	mov.f64 	%fd13, 0d0000000000000000;
	mul.rn.f64 	%fd51, %fd1, %fd13;
	mov.b32 	%r25, 0;
	bra.uni 	$L__BB0_4;
$L__BB0_2:
	mul.f64 	%fd8, %fd1, 0d3FE45F306DC9C883;
	cvt.rni.s32.f64 	%r25, %fd8;
	cvt.rn.f64.s32 	%fd9, %r25;
	fma.rn.f64 	%fd10, %fd9, 0dBFF921FB54442D18, %fd1;
	fma.rn.f64 	%fd11, %fd9, 0dBC91A62633145C00, %fd10;
	fma.rn.f64 	%fd51, %fd9, 0dB97B839A252049C0, %fd11;
	setp.ltu.f64 	%p2, %fd2, 0d41E0000000000000;
	@%p2 bra 	$L__BB0_4;
	{ // callseq 0, 0
	.param .b64 param0;
	st.param.f64 	[param0], %fd1;
	.param .align 16 .b8 retval0[16];
	call.uni (retval0), 
	__internal_trig_reduction_slowpathd, 
	(
	param0
	);
	ld.param.f64 	%fd51, [retval0];
	ld.param.b32 	%r25, [retval0+8];
	} // callseq 0
$L__BB0_4:
	shl.b32 	%r20, %r25, 6;
	cvt.u64.u32 	%rd3, %r20;
	and.b64  	%rd4, %rd3, 64;
	mov.u64 	%rd5, __cudart_sin_cos_coeffs;
	add.s64 	%rd6, %rd5, %rd4;
	mul.rn.f64 	%fd14, %fd51, %fd51;
	and.b32  	%r21, %r25, 1;
	setp.eq.b32 	%p3, %r21, 1;
	selp.f64 	%fd15, 0dBDA8FF8320FD8164, 0d3DE5DB65F9785EBA, %p3;
	ld.global.nc.v2.f64 	{%fd16, %fd17}, [%rd6];
	fma.rn.f64 	%fd18, %fd15, %fd14, %fd16;
	fma.rn.f64 	%fd19, %fd18, %fd14, %fd17;
	ld.global.nc.v2.f64 	{%fd20, %fd21}, [%rd6+16];
	fma.rn.f64 	%fd22, %fd19, %fd14, %fd20;
	fma.rn.f64 	%fd23, %fd22, %fd14, %fd21;
	ld.global.nc.v2.f64 	{%fd24, %fd25}, [%rd6+32];
	fma.rn.f64 	%fd26, %fd23, %fd14, %fd24;
	fma.rn.f64 	%fd27, %fd26, %fd14, %fd25;
	fma.rn.f64 	%fd28, %fd27, %fd51, %fd51;
	fma.rn.f64 	%fd29, %fd27, %fd14, 0d3FF0000000000000;
	selp.f64 	%fd30, %fd29, %fd28, %p3;
	and.b32  	%r22, %r25, 2;
	setp.eq.s32 	%p4, %r22, 0;
	mov.f64 	%fd31, 0d0000000000000000;
	sub.f64 	%fd32, %fd31, %fd30;
	selp.f64 	%fd33, %fd30, %fd32, %p4;
	cvt.rn.f32.f64 	%f26, %fd33;
	setp.lt.s32 	%p5, %r13, 1;
	@%p5 bra 	$L__BB0_11;
	and.b32  	%r6, %r13, 3;
	setp.lt.u32 	%p6, %r13, 4;
	mov.f32 	%f22, %f26;
	@%p6 bra 	$L__BB0_8;
	and.b32  	%r23, %r13, 2147483644;
	neg.s32 	%r26, %r23;
	mov.f32 	%f22, %f26;
$L__BB0_7:
	cvt.f64.f32 	%fd34, %f26;
	mul.f64 	%fd35, %fd34, 0d3FFD1EB851EB851F;
	cvt.f64.f32 	%fd36, %f22;
	sub.f64 	%fd37, %fd35, %fd36;
	cvt.rn.f32.f64 	%f17, %fd37;
	cvt.f64.f32 	%fd38, %f17;
	mul.f64 	%fd39, %fd38, 0d3FFD1EB851EB851F;
	sub.f64 	%fd40, %fd39, %fd34;
	cvt.rn.f32.f64 	%f18, %fd40;
	cvt.f64.f32 	%fd41, %f18;
	mul.f64 	%fd42, %fd41, 0d3FFD1EB851EB851F;
	sub.f64 	%fd43, %fd42, %fd38;
	cvt.rn.f32.f64 	%f22, %fd43;
	cvt.f64.f32 	%fd44, %f22;
	mul.f64 	%fd45, %fd44, 0d3FFD1EB851EB851F;
	sub.f64 	%fd46, %fd45, %fd41;
	cvt.rn.f32.f64 	%f26, %fd46;
	add.s32 	%r26, %r26, 4;
	setp.ne.s32 	%p7, %r26, 0;
	@%p7 bra 	$L__BB0_7;
$L__BB0_8:
	setp.eq.s32 	%p8, %r6, 0;
	@%p8 bra 	$L__BB0_11;
	neg.s32 	%r27, %r6;
$L__BB0_10:
	.pragma "nounroll";
	mov.f32 	%f10, %f26;
	cvt.f64.f32 	%fd47, %f10;
	mul.f64 	%fd48, %fd47, 0d3FFD1EB851EB851F;
	cvt.f64.f32 	%fd49, %f22;
	sub.f64 	%fd50, %fd48, %fd49;
	cvt.rn.f32.f64 	%f26, %fd50;
	add.s32 	%r27, %r27, 1;
	setp.ne.s32 	%p9, %r27, 0;
	mov.f32 	%f22, %f10;
	@%p9 bra 	$L__BB0_10;
$L__BB0_11:
	setp.lt.s32 	%p10, %r1, 1;
	setp.ge.s32 	%p11, %r1, %r2;
	or.pred  	%p12, %p10, %p11;
	@%p12 bra 	$L__BB0_13;
	mul.wide.u32 	%rd9, %r1, 4;
	add.s64 	%rd10, %rd1, %rd9;
	st.global.f32 	[%rd10], %f26;
	bra.uni 	$L__BB0_15;
$L__BB0_13:
	setp.ne.s32 	%p13, %r1, 0;
	setp.ne.s32 	%p14, %r1, %r2;
	and.pred  	%p15, %p13, %p14;
	@%p15 bra 	$L__BB0_15;
	mul.wide.s32 	%rd7, %r1, 4;
	add.s64 	%rd8, %rd1, %rd7;
	mov.b32 	%r24, 0;
	st.global.u32 	[%rd8], %r24;
$L__BB0_15:
	ret;

}
.func  (.param .align 16 .b8 func_retval0[16]) __internal_trig_reduction_slowpathd(
	.param .b64 __internal_trig_reduction_slowpathd_param_0
)
{
	.local .align 8 .b8 	__local_depot1[40];
	.reg .b64 	%SP;
	.reg .b64 	%SPL;
	.reg .pred 	%p<10>;
	.reg .b32 	%r<47>;
	.reg .b64 	%rd<74>;
	.reg .b64 	%fd<5>;

	mov.u64 	%SPL, __local_depot1;
	ld.param.f64 	%fd4, [__internal_trig_reduction_slowpathd_param_0];
	add.u64 	%rd1, %SPL, 0;
	{
	.reg .b32 %temp; 
	mov.b64 	{%temp, %r1}, %fd4;
	}
	shr.u32 	%r2, %r1, 20;
	and.b32  	%r3, %r2, 2047;
	setp.eq.s32 	%p1, %r3, 2047;
	mov.b32 	%r46, 0;
	@%p1 bra 	$L__BB1_9;
	add.s32 	%r20, %r3, -1024;
	mov.b64 	%rd20, %fd4;
	shl.b64 	%rd2, %rd20, 11;
	shr.u32 	%r4, %r20, 6;
	sub.s32 	%r45, 15, %r4;
	sub.s32 	%r21, 19, %r4;
	setp.lt.u32 	%p2, %r20, 128;
	selp.b32 	%r6, 18, %r21, %p2;
	setp.ge.s32 	%p3, %r45, %r6;
	mov.b64 	%rd70, 0;
	@%p3 bra 	$L__BB1_4;
	add.s32 	%r23, %r6, %r4;
	neg.s32 	%r43, %r23;
	or.b64  	%rd3, %rd2, -9223372036854775808;
	mov.b64 	%rd70, 0;
	mov.b32 	%r42, 0;
	mov.u64 	%rd25, __cudart_i2opi_d;
	mov.u32 	%r44, %r45;
$L__BB1_3:
	.pragma "nounroll";
	mul.wide.s32 	%rd22, %r42, 8;
	add.s64 	%rd23, %rd1, %rd22;
	mul.wide.s32 	%rd24, %r44, 8;
	add.s64 	%rd26, %rd25, %rd24;
	ld.global.nc.u64 	%rd27, [%rd26];
	{
	.reg .u32 %r0, %r1, %r2, %r3, %alo, %ahi, %blo, %bhi, %clo, %chi;
	mov.b64 	{%alo,%ahi}, %rd27;
	mov.b64 	{%blo,%bhi}, %rd3;
	mov.b64 	{%clo,%chi}, %rd70;
	mad.lo.cc.u32 	%r0, %alo, %blo, %clo;
	madc.hi.cc.u32 	%r1, %alo, %blo, %chi;
	madc.hi.u32 	%r2, %alo, %bhi, 0;
	mad.lo.cc.u32 	%r1, %alo, %bhi, %r1;
	madc.hi.cc.u32 	%r2, %ahi, %blo, %r2;
	madc.hi.u32 	%r3, %ahi, %bhi, 0;
	mad.lo.cc.u32 	%r1, %ahi, %blo, %r1;
	madc.lo.cc.u32 	%r2, %ahi, %bhi, %r2;
	addc.u32 	%r3, %r3, 0;
	mov.b64 	%rd28, {%r0,%r1};
	mov.b64 	%rd70, {%r2,%r3};
	}
	st.local.u64 	[%rd23], %rd28;
	add.s32 	%r44, %r44, 1;
	add.s32 	%r43, %r43, 1;
	add.s32 	%r42, %r42, 1;
	setp.ne.s32 	%p4, %r43, -15;
	mov.u32 	%r45, %r6;
	@%p4 bra 	$L__BB1_3;
$L__BB1_4:
	cvt.s64.s32 	%rd29, %r45;
	cvt.u64.u32 	%rd30, %r4;
	add.s64 	%rd31, %rd30, %rd29;
	shl.b64 	%rd32, %rd31, 3;
	add.s64 	%rd33, %rd1, %rd32;
	st.local.u64 	[%rd33+-120], %rd70;
	and.b32  	%r15, %r2, 63;
	ld.local.u64 	%rd72, [%rd1+16];
	ld.local.u64 	%rd71, [%rd1+24];
	setp.eq.s32 	%p5, %r15, 0;
	@%p5 bra 	$L__BB1_6;
	shl.b64 	%rd34, %rd71, %r15;
	shr.u64 	%rd35, %rd72, 1;
	xor.b32  	%r24, %r15, 63;
	shr.u64 	%rd36, %rd35, %r24;
	or.b64  	%rd71, %rd34, %rd36;
	ld.local.u64 	%rd37, [%rd1+8];
	shl.b64 	%rd38, %rd72, %r15;
	shr.u64 	%rd39, %rd37, 1;
	shr.u64 	%rd40, %rd39, %r24;
	or.b64  	%rd72, %rd38, %rd40;
$L__BB1_6:
	and.b32  	%r25, %r1, -2147483648;
	shr.u64 	%rd41, %rd71, 62;
	cvt.u32.u64 	%r26, %rd41;
	mov.b64 	{%r27, %r28}, %rd71;
	mov.b64 	{%r29, %r30}, %rd72;
	shf.l.wrap.b32 	%r31, %r30, %r27, 2;
	shf.l.wrap.b32 	%r32, %r27, %r28, 2;
	mov.b64 	%rd42, {%r31, %r32};
	shl.b64 	%rd43, %rd72, 2;
	shr.u64 	%rd44, %rd42, 63;
	cvt.u32.u64 	%r33, %rd44;
	add.s32 	%r34, %r33, %r26;
	setp.eq.s32 	%p6, %r25, 0;
	neg.s32 	%r35, %r34;
	selp.b32 	%r46, %r34, %r35, %p6;
	setp.gt.s64 	%p7, %rd42, -1;
	mov.b64 	%rd45, 0;
	{
	.reg .u32 %r0, %r1, %r2, %r3, %a0, %a1, %a2, %a3, %b0, %b1, %b2, %b3;
	mov.b64 	{%a0,%a1}, %rd45;
	mov.b64 	{%a2,%a3}, %rd45;
	mov.b64 	{%b0,%b1}, %rd43;
	mov.b64 	{%b2,%b3}, %rd42;
	sub.cc.u32 	%r0, %a0, %b0;
	subc.cc.u32 	%r1, %a1, %b1;
	subc.cc.u32 	%r2, %a2, %b2;
	subc.u32 	%r3, %a3, %b3;
	mov.b64 	%rd46, {%r0,%r1};
	mov.b64 	%rd47, {%r2,%r3};
	}
	xor.b32  	%r36, %r25, -2147483648;
	selp.b64 	%rd73, %rd42, %rd47, %p7;
	selp.b64 	%rd14, %rd43, %rd46, %p7;
	selp.b32 	%r17, %r25, %r36, %p7;
	clz.b64 	%r37, %rd73;
	cvt.u64.u32 	%rd15, %r37;
	setp.eq.s32 	%p8, %r37, 0;
	@%p8 bra 	$L__BB1_8;
	cvt.u32.u64 	%r38, %rd15;
	and.b32  	%r39, %r38, 63;
	shl.b64 	%rd48, %rd73, %r39;
	shr.u64 	%rd49, %rd14, 1;
	not.b32 	%r40, %r38;
	and.b32  	%r41, %r40, 63;
	shr.u64 	%rd50, %rd49, %r41;
	or.b64  	%rd73, %rd48, %rd50;
$L__BB1_8:
	mov.b64 	%rd51, -3958705157555305931;
	{
	.reg .u32 %r0, %r1, %r2, %r3, %alo, %ahi, %blo, %bhi;
	mov.b64 	{%alo,%ahi}, %rd73;
	mov.b64 	{%blo,%bhi}, %rd51;
	mul.lo.u32 	%r0, %alo, %blo;
	mul.hi.u32 	%r1, %alo, %blo;
	mad.lo.cc.u32 	%r1, %alo, %bhi, %r1;
	madc.hi.u32 	%r2, %alo, %bhi, 0;
	mad.lo.cc.u32 	%r1, %ahi, %blo, %r1;
	madc.hi.cc.u32 	%r2, %ahi, %blo, %r2;
	madc.hi.u32 	%r3, %ahi, %bhi, 0;
	mad.lo.cc.u32 	%r2, %ahi, %bhi, %r2;
	addc.u32 	%r3, %r3, 0;
	mov.b64 	%rd52, {%r0,%r1};
	mov.b64 	%rd53, {%r2,%r3};
	}
	setp.gt.s64 	%p9, %rd53, 0;
	{
	.reg .u32 %r0, %r1, %r2, %r3, %a0, %a1, %a2, %a3, %b0, %b1, %b2, %b3;
	mov.b64 	{%a0,%a1}, %rd52;
	mov.b64 	{%a2,%a3}, %rd53;
	mov.b64 	{%b0,%b1}, %rd52;
	mov.b64 	{%b2,%b3}, %rd53;
	add.cc.u32 	%r0, %a0, %b0;
	addc.cc.u32 	%r1, %a1, %b1;
	addc.cc.u32 	%r2, %a2, %b2;
	addc.u32 	%r3, %a3, %b3;
	mov.b64 	%rd54, {%r0,%r1};
	mov.b64 	%rd55, {%r2,%r3};
	}
	selp.b64 	%rd56, %rd55, %rd53, %p9;
	selp.s64 	%rd57, -1, 0, %p9;
	sub.s64 	%rd58, %rd57, %rd15;
	cvt.u64.u32 	%rd59, %r17;
	shl.b64 	%rd60, %rd59, 32;
	add.s64 	%rd61, %rd56, 1;
	shr.u64 	%rd62, %rd61, 10;
	add.s64 	%rd63, %rd62, 1;
	shr.u64 	%rd64, %rd63, 1;
	shl.b64 	%rd65, %rd58, 52;
	add.s64 	%rd66, %rd65, %rd64;
	add.s64 	%rd67, %rd66, 4602678819172646912;
	or.b64  	%rd68, %rd67, %rd60;
	mov.b64 	%fd4, %rd68;
$L__BB1_9:
	st.param.f64 	[func_retval0], %fd4;
	st.param.b32 	[func_retval0+8], %r46;
	ret;

}


// ===== COMPILED SASS (sm_100) =====

	.target	sm_100

	.elftype	@"ET_EXEC"


//--------------------- .note.nv.tkinfo           --------------------------
	.section	.note.nv.tkinfo,"",@"SHT_NOTE"
	.sectionflags	@"SHF_NOTE_NV_TKINFO"
	.tkinfo
        /*0018*/ 	.word	0x00000002
        /*0030*/ 	.string	""
        /*0030*/ 	.string	"ptxas"
        /*0030*/ 	.string	"Cuda compilation tools, release 13.0, V13.0.88"
        /*0030*/ 	.string	"Build cuda_13.0.r13.0/compiler.36424714_0"
        /*0030*/ 	.string	"-arch sm_100 -m 64 "



//--------------------- .note.nv.cuinfo           --------------------------
	.section	.note.nv.cuinfo,"",@"SHT_NOTE"
	.sectionflags	@"SHF_NOTE_NV_CUINFO"
        /*0018*/ 	.short	0x0002
        /*001a*/ 	.short	0x0064
        /*001c*/ 	.short	0x0082
	.zero		2


//--------------------- .nv.info                  --------------------------
	.section	.nv.info,"",@"SHT_CUDA_INFO"
	.align	4


	//----- nvinfo : EIATTR_REGCOUNT
	.align		4
        /*0000*/ 	.byte	0x04, 0x2f
        /*0002*/ 	.short	(.L_3 - .L_2)
	.align		4
.L_2:
        /*0004*/ 	.word	index@(_Z6updatePfii)
        /*0008*/ 	.word	0x0000001c


	//----- nvinfo : EIATTR_FRAME_SIZE
	.align		4
.L_3:
        /*000c*/ 	.byte	0x04, 0x11
        /*000e*/ 	.short	(.L_5 - .L_4)
	.align		4
.L_4:
        /*0010*/ 	.word	index@($_Z6updatePfii$__internal_trig_reduction_slowpathd)
        /*0014*/ 	.word	0x00000028


	//----- nvinfo : EIATTR_FRAME_SIZE
	.align		4
.L_5:
        /*0018*/ 	.byte	0x04, 0x11
        /*001a*/ 	.short	(.L_7 - .L_6)
	.align		4
.L_6:
        /*001c*/ 	.word	index@($__internal_0_$__cuda_sm3x_div_rn_noftz_f32_slowpath)
        /*0020*/ 	.word	0x00000028


	//----- nvinfo : EIATTR_FRAME_SIZE
	.align		4
.L_7:
        /*0024*/ 	.byte	0x04, 0x11
        /*0026*/ 	.short	(.L_9 - .L_8)
	.align		4
.L_8:
        /*0028*/ 	.word	index@(_Z6updatePfii)
        /*002c*/ 	.word	0x00000028


	//----- nvinfo : EIATTR_MIN_STACK_SIZE
	.align		4
.L_9:
        /*0030*/ 	.byte	0x04, 0x12
        /*0032*/ 	.short	(.L_11 - .L_10)
	.align		4
.L_10:
        /*0034*/ 	.word	index@(_Z6updatePfii)
        /*0038*/ 	.word	0x00000028
.L_11:


//--------------------- .nv.compat                --------------------------
	.section	.nv.compat,"",@"SHT_CUDA_COMPAT_INFO"
	.align	4
        /*0000*/ 	.byte	0x02, 0x09, 0x00, 0x00, 0x02, 0x02, 0x01, 0x00, 0x02, 0x05, 0x05, 0x00, 0x03, 0x07, 0x01, 0x01
        /*0010*/ 	.byte	0x02, 0x03, 0x00, 0x00, 0x02, 0x06, 0x01, 0x00, 0x04, 0x0b, 0x08, 0x00, 0x01, 0x00, 0x00, 0x00
        /*0020*/ 	.byte	0x00, 0x00, 0x00, 0x00


//--------------------- .nv.info._Z6updatePfii    --------------------------
	.section	.nv.info._Z6updatePfii,"",@"SHT_CUDA_INFO"
	.sectionflags	@""
	.align	4


	//----- nvinfo : EIATTR_CUDA_API_VERSION
	.align		4
        /*0000*/ 	.byte	0x04, 0x37
        /*0002*/ 	.short	(.L_13 - .L_12)
.L_12:
        /*0004*/ 	.word	0x00000082


	//----- nvinfo : EIATTR_KPARAM_INFO
	.align		4
.L_13:
        /*0008*/ 	.byte	0x04, 0x17
        /*000a*/ 	.short	(.L_15 - .L_14)
.L_14:
        /*000c*/ 	.word	0x00000000
        /*0010*/ 	.short	0x0002
        /*0012*/ 	.short	0x000c
        /*0014*/ 	.byte	0x00, 0xf0, 0x11, 0x00


	//----- nvinfo : EIATTR_KPARAM_INFO
	.align		4
.L_15:
        /*0018*/ 	.byte	0x04, 0x17
        /*001a*/ 	.short	(.L_17 - .L_16)
.L_16:
        /*001c*/ 	.word	0x00000000
        /*0020*/ 	.short	0x0001
        /*0022*/ 	.short	0x0008
        /*0024*/ 	.byte	0x00, 0xf0, 0x11, 0x00


	//----- nvinfo : EIATTR_KPARAM_INFO
	.align		4
.L_17:
        /*0028*/ 	.byte	0x04, 0x17
        /*002a*/ 	.short	(.L_19 - .L_18)
.L_18:
        /*002c*/ 	.word	0x00000000
        /*0030*/ 	.short	0x0000
        /*0032*/ 	.short	0x0000
        /*0034*/ 	.byte	0x00, 0xf5, 0x21, 0x00


	//----- nvinfo : EIATTR_SPARSE_MMA_MASK
	.align		4
.L_19:
        /*0038*/ 	.byte	0x03, 0x50
        /*003a*/ 	.short	0x0000


	//----- nvinfo : EIATTR_MAXREG_COUNT
	.align		4
        /*003c*/ 	.byte	0x03, 0x1b
        /*003e*/ 	.short	0x00ff


	//----- nvinfo : EIATTR_MERCURY_ISA_VERSION
	.align		4
        /*0040*/ 	.byte	0x03, 0x5f
        /*0042*/ 	.short	0x0101


	//----- nvinfo : EIATTR_VRC_CTA_INIT_COUNT
	.align		4
        /*0044*/ 	.byte	0x02, 0x4a
	.zero		1
	.zero		1


	//----- nvinfo : EIATTR_EXIT_INSTR_OFFSETS
	.align		4
        /*0048*/ 	.byte	0x04, 0x1c
        /*004a*/ 	.short	(.L_21 - .L_20)


	//   ....[0]....
.L_20:
        /*004c*/ 	.word	0x00000df0


	//   ....[1]....
        /*0050*/ 	.word	0x00000e20


	//   ....[2]....
        /*0054*/ 	.word	0x00000e60


	//----- nvinfo : EIATTR_CRS_STACK_SIZE
	.align		4
.L_21:
        /*0058*/ 	.byte	0x04, 0x1e
        /*005a*/ 	.short	(.L_23 - .L_22)
.L_22:
        /*005c*/ 	.word	0x00000000


	//----- nvinfo : EIATTR_CBANK_PARAM_SIZE
	.align		4
.L_23:
        /*0060*/ 	.byte	0x03, 0x19
        /*0062*/ 	.short	0x0010


	//----- nvinfo : EIATTR_PARAM_CBANK
	.align		4
        /*0064*/ 	.byte	0x04, 0x0a
        /*0066*/ 	.short	(.L_25 - .L_24)
	.align		4
.L_24:
        /*0068*/ 	.word	index@(.nv.constant0._Z6updatePfii)
        /*006c*/ 	.short	0x0380
        /*006e*/ 	.short	0x0010


	//----- nvinfo : EIATTR_SW_WAR
	.align		4
.L_25:
        /*0070*/ 	.byte	0x04, 0x36
        /*0072*/ 	.short	(.L_27 - .L_26)
.L_26:
        /*0074*/ 	.word	0x00000008
.L_27:


//--------------------- .nv.callgraph             --------------------------
	.section	.nv.callgraph,"",@"SHT_CUDA_CALLGRAPH"
	.align	4
	.sectionentsize	8
	.align		4
        /*0000*/ 	.word	0x00000000
	.align		4
        /*0004*/ 	.word	0xffffffff
	.align		4
        /*0008*/ 	.word	0x00000000
	.align		4
        /*000c*/ 	.word	0xfffffffe
	.align		4
        /*0010*/ 	.word	0x00000000
	.align		4
        /*0014*/ 	.word	0xfffffffd
	.align		4
        /*0018*/ 	.word	0x00000000
	.align		4
        /*001c*/ 	.word	0xfffffffc


//--------------------- .nv.constant4             --------------------------
	.section	.nv.constant4,"a",@progbits
	.align	8
	.align		8
.nv.constant4:
        /*0000*/ 	.dword	__cudart_i2opi_d
	.align		8
        /*0008*/ 	.dword	__cudart_sin_cos_coeffs


//--------------------- .text._Z6updatePfii       --------------------------
	.section	.text._Z6updatePfii,"ax",@progbits
	.align	128
        .global         _Z6updatePfii
        .type           _Z6updatePfii,@function
        .size           _Z6updatePfii,(.L_x_31 - _Z6updatePfii)
        .other          _Z6updatePfii,@"STO_CUDA_ENTRY STV_DEFAULT"
_Z6updatePfii:
.text._Z6updatePfii:
[----:B------:R-:W0:Y:S01]  /*0000*/  LDC R1, c[0x0][0x37c] ;  /* 0x0000df00ff017b82 */ /* 0x000e220000000800 */
[----:B------:R-:W1:Y:S01]  /*0010*/  LDCU UR4, c[0x0][0x38c] ;  /* 0x00007180ff0477ac */ /* 0x000e620008000800 */
[----:B------:R-:W2:Y:S06]  /*0020*/  S2R R5, SR_TID.X ;  /* 0x0000000000057919 */ /* 0x000eac0000002100 */
[----:B------:R-:W2:Y:S01]  /*0030*/  S2UR UR5, SR_CTAID.X ;  /* 0x00000000000579c3 */ /* 0x000ea20000002500 */
[----:B------:R-:W-:Y:S01]  /*0040*/  BSSY.RECONVERGENT B0, `(.L_x_0) ;  /* 0x0000012000007945 */ /* 0x000fe20003800200 */
[----:B0-----:R-:W-:-:S06]  /*0050*/  VIADD R1, R1, 0xffffffd8 ;  /* 0xffffffd801017836 */ /* 0x001fcc0000000000 */
[----:B------:R-:W2:Y:S01]  /*0060*/  LDC R10, c[0x0][0x360] ;  /* 0x0000d800ff0a7b82 */ /* 0x000ea20000000800 */
[----:B-1----:R-:W-:-:S06]  /*0070*/  UIADD3 UR4, UPT, UPT, UR4, -0x1, URZ ;  /* 0xffffffff04047890 */ /* 0x002fcc000fffe0ff */
[----:B------:R-:W-:-:S04]  /*0080*/  I2FP.F32.S32 R3, UR4 ;  /* 0x0000000400037c45 */ /* 0x000fc80008201400 */
[----:B------:R-:W0:Y:S01]  /*0090*/  MUFU.RCP R2, R3 ;  /* 0x0000000300027308 */ /* 0x000e220000001000 */
[----:B--2---:R-:W-:-:S05]  /*00a0*/  IMAD R10, R10, UR5, R5 ;  /* 0x000000050a0a7c24 */ /* 0x004fca000f8e0205 */
[----:B------:R-:W-:-:S04]  /*00b0*/  I2FP.F32.S32 R0, R10 ;  /* 0x0000000a00007245 */ /* 0x000fc80000201400 */
[----:B------:R-:W1:Y:S01]  /*00c0*/  FCHK P0, R0, R3 ;  /* 0x0000000300007302 */ /* 0x000e620000000000 */
[----:B0-----:R-:W-:-:S04]  /*00d0*/  FFMA R5, -R3, R2, 1 ;  /* 0x3f80000003057423 */ /* 0x001fc80000000102 */
[----:B------:R-:W-:-:S04]  /*00e0*/  FFMA R5, R2, R5, R2 ;  /* 0x0000000502057223 */ /* 0x000fc80000000002 */
[----:B------:R-:W-:-:S04]  /*00f0*/  FFMA R2, R0, R5, RZ ;  /* 0x0000000500027223 */ /* 0x000fc800000000ff */
[----:B------:R-:W-:-:S04]  /*0100*/  FFMA R4, -R3, R2, R0 ;  /* 0x0000000203047223 */ /* 0x000fc80000000100 */
[----:B------:R-:W-:Y:S01]  /*0110*/  FFMA R4, R5, R4, R2 ;  /* 0x0000000405047223 */ /* 0x000fe20000000002 */
[----:B-1----:R-:W-:Y:S06]  /*0120*/  @!P0 BRA `(.L_x_1) ;  /* 0x00000000000c8947 */ /* 0x002fec0003800000 */
[----:B------:R-:W-:-:S07]  /*0130*/  MOV R2, 0x150 ;  /* 0x0000015000027802 */ /* 0x000fce0000000f00 */
[----:B------:R-:W-:Y:S05]  /*0140*/  CALL.REL.NOINC `($__internal_0_$__cuda_sm3x_div_rn_noftz_f32_slowpath) ;  /* 0x0000000c00487944 */ /* 0x000fea0003c00000 */
[----:B------:R-:W-:-:S07]  /*0150*/  IMAD.MOV.U32 R4, RZ, RZ, R0 ;  /* 0x000000ffff047224 */ /* 0x000fce00078e0000 */
.L_x_1:
[----:B------:R-:W-:Y:S05]  /*0160*/  BSYNC.RECONVERGENT B0 ;  /* 0x0000000000007941 */ /* 0x000fea0003800200 */
.L_x_0:
[----:B------:R-:W0:Y:S01]  /*0170*/  F2F.F64.F32 R16, R4 ;  /* 0x0000000400107310 */ /* 0x000e220000201800 */
[----:B------:R-:W-:Y:S01]  /*0180*/  UMOV UR6, 0x53c8d4f1 ;  /* 0x53c8d4f100067882 */ /* 0x000fe20000000000 */
[----:B------:R-:W-:Y:S01]  /*0190*/  UMOV UR7, 0x401921fb ;  /* 0x401921fb00077882 */ /* 0x000fe20000000000 */
[----:B------:R-:W1:Y:S01]  /*01a0*/  LDCU.64 UR8, c[0x0][0x358] ;  /* 0x00006b00ff0877ac */ /* 0x000e620008000a00 */
[----:B------:R-:W-:Y:S01]  /*01b0*/  BSSY.RECONVERGENT B0, `(.L_x_2) ;  /* 0x0000018000007945 */ /* 0x000fe20003800200 */
[----:B0-----:R-:W-:-:S08]  /*01c0*/  DMUL R16, R16, UR6 ;  /* 0x0000000610107c28 */ /* 0x001fd00008000000 */
[----:B------:R-:W-:-:S14]  /*01d0*/  DSETP.NEU.AND P0, PT, |R16|, +INF , PT ;  /* 0x7ff000001000742a */ /* 0x000fdc0003f0d200 */
[----:B------:R-:W-:Y:S01]  /*01e0*/  @!P0 DMUL R2, RZ, R16 ;  /* 0x00000010ff028228 */ /* 0x000fe20000000000 */
[----:B------:R-:W-:Y:S01]  /*01f0*/  @!P0 IMAD.MOV.U32 R0, RZ, RZ, RZ ;  /* 0x000000ffff008224 */ /* 0x000fe200078e00ff */
[----:B-1----:R-:W-:Y:S09]  /*0200*/  @!P0 BRA `(.L_x_3) ;  /* 0x0000000000488947 */ /* 0x002ff20003800000 */
[----:B------:R-:W-:Y:S01]  /*0210*/  UMOV UR6, 0x6dc9c883 ;  /* 0x6dc9c88300067882 */ /* 0x000fe20000000000 */
[----:B------:R-:W-:Y:S01]  /*0220*/  UMOV UR7, 0x3fe45f30 ;  /* 0x3fe45f3000077882 */ /* 0x000fe20000000000 */
[C---:B------:R-:W-:Y:S02]  /*0230*/  DSETP.GE.AND P0, PT, |R16|.reuse, 2.14748364800000000000e+09, PT ;  /* 0x41e000001000742a */ /* 0x040fe40003f06200 */
[----:B------:R-:W-:Y:S01]  /*0240*/  DMUL R4, R16, UR6 ;  /* 0x0000000610047c28 */ /* 0x000fe20008000000 */
[----:B------:R-:W-:Y:S01]  /*0250*/  UMOV UR6, 0x54442d18 ;  /* 0x54442d1800067882 */ /* 0x000fe20000000000 */
[----:B------:R-:W-:-:S04]  /*0260*/  UMOV UR7, 0x3ff921fb ;  /* 0x3ff921fb00077882 */ /* 0x000fc80000000000 */
[----:B------:R-:W0:Y:S08]  /*0270*/  F2I.F64 R0, R4 ;  /* 0x0000000400007311 */ /* 0x000e300000301100 */
[----:B0-----:R-:W0:Y:S02]  /*0280*/  I2F.F64 R2, R0 ;  /* 0x0000000000027312 */ /* 0x001e240000201c00 */
[----:B0-----:R-:W-:Y:S01]  /*0290*/  DFMA R6, R2, -UR6, R16 ;  /* 0x8000000602067c2b */ /* 0x001fe20008000010 */
[----:B------:R-:W-:Y:S01]  /*02a0*/  UMOV UR6, 0x33145c00 ;  /* 0x33145c0000067882 */ /* 0x000fe20000000000 */
[----:B------:R-:W-:-:S06]  /*02b0*/  UMOV UR7, 0x3c91a626 ;  /* 0x3c91a62600077882 */ /* 0x000fcc0000000000 */
[----:B------:R-:W-:Y:S01]  /*02c0*/  DFMA R6, R2, -UR6, R6 ;  /* 0x8000000602067c2b */ /* 0x000fe20008000006 */
[----:B------:R-:W-:Y:S01]  /*02d0*/  UMOV UR6, 0x252049c0 ;  /* 0x252049c000067882 */ /* 0x000fe20000000000 */
[----:B------:R-:W-:-:S06]  /*02e0*/  UMOV UR7, 0x397b839a ;  /* 0x397b839a00077882 */ /* 0x000fcc0000000000 */
[----:B------:R-:W-:Y:S01]  /*02f0*/  DFMA R2, R2, -UR6, R6 ;  /* 0x8000000602027c2b */ /* 0x000fe20008000006 */
[----:B------:R-:W-:Y:S10]  /*0300*/  @!P0 BRA `(.L_x_3) ;  /* 0x0000000000088947 */ /* 0x000ff40003800000 */
[----:B------:R-:W-:-:S07]  /*0310*/  MOV R12, 0x330 ;  /* 0x00000330000c7802 */ /* 0x000fce0000000f00 */
[----:B------:R-:W-:Y:S05]  /*0320*/  CALL.REL.NOINC `($_Z6updatePfii$__internal_trig_reduction_slowpathd) ;  /* 0x0000001000707944 */ /* 0x000fea0003c00000 */
.L_x_3:
[----:B------:R-:W-:Y:S05]  /*0330*/  BSYNC.RECONVERGENT B0 ;  /* 0x0000000000007941 */ /* 0x000fea0003800200 */
.L_x_2:
[----:B------:R-:W0:Y:S01]  /*0340*/  LDCU.64 UR6, c[0x4][0x8] ;  /* 0x01000100ff0677ac */ /* 0x000e220008000a00 */
[----:B------:R-:W-:-:S05]  /*0350*/  IMAD.SHL.U32 R4, R0, 0x40, RZ ;  /* 0x0000004000047824 */ /* 0x000fca00078e00ff */
[----:B------:R-:W-:-:S04]  /*0360*/  LOP3.LUT R4, R4, 0x40, RZ, 0xc0, !PT ;  /* 0x0000004004047812 */ /* 0x000fc800078ec0ff */
[----:B0-----:R-:W-:Y:S02]  /*0370*/  IADD3 R20, P0, PT, R4, UR6, RZ ;  /* 0x0000000604147c10 */ /* 0x001fe4000ff1e0ff */
[----:B------:R-:W-:Y:S01]  /*0380*/  LOP3.LUT R8, R0, 0x1, RZ, 0xc0, !PT ;  /* 0x0000000100087812 */ /* 0x000fe200078ec0ff */
[----:B------:R-:W-:Y:S01]  /*0390*/  IMAD.MOV.U32 R22, RZ, RZ, 0x20fd8164 ;  /* 0x20fd8164ff167424 */ /* 0x000fe200078e00ff */
[----:B------:R-:W0:Y:S01]  /*03a0*/  LDCU UR6, c[0x0][0x388] ;  /* 0x00007100ff0677ac */ /* 0x000e220008000800 */
[----:B------:R-:W-:-:S05]  /*03b0*/  IMAD.X R21, RZ, RZ, UR7, P0 ;  /* 0x00000007ff157e24 */ /* 0x000fca00080e06ff */
[----:B------:R-:W2:Y:S04]  /*03c0*/  LDG.E.128.CONSTANT R16, desc[UR8][R20.64] ;  /* 0x0000000814107981 */ /* 0x000ea8000c1e9d00 */
[----:B------:R-:W3:Y:S04]  /*03d0*/  LDG.E.128.CONSTANT R12, desc[UR8][R20.64+0x10] ;  /* 0x00001008140c7981 */ /* 0x000ee8000c1e9d00 */
[----:B------:R-:W4:Y:S01]  /*03e0*/  LDG.E.128.CONSTANT R4, desc[UR8][R20.64+0x20] ;  /* 0x0000200814047981 */ /* 0x000f22000c1e9d00 */
[----:B------:R-:W-:Y:S01]  /*03f0*/  IMAD.MOV.U32 R11, RZ, RZ, 0x3da8ff83 ;  /* 0x3da8ff83ff0b7424 */ /* 0x000fe200078e00ff */
[----:B------:R-:W-:Y:S01]  /*0400*/  ISETP.NE.U32.AND P0, PT, R8, 0x1, PT ;  /* 0x000000010800780c */ /* 0x000fe20003f05070 */
[----:B------:R-:W-:Y:S01]  /*0410*/  DMUL R8, R2, R2 ;  /* 0x0000000202087228 */ /* 0x000fe20000000000 */
[----:B0-----:R-:W-:-:S02]  /*0420*/  UISETP.GE.AND UP0, UPT, UR6, 0x1, UPT ;  /* 0x000000010600788c */ /* 0x001fc4000bf06270 */
[----:B------:R-:W-:Y:S02]  /*0430*/  FSEL R22, R22, -8.06006814911005101289e+34, !P0 ;  /* 0xf9785eba16167808 */ /* 0x000fe40004000000 */
[----:B------:R-:W-:-:S06]  /*0440*/  FSEL R23, -R11, 0.11223486810922622681, !P0 ;  /* 0x3de5db650b177808 */ /* 0x000fcc0004000100 */
[----:B--2---:R-:W-:-:S08]  /*0450*/  DFMA R16, R8, R22, R16 ;  /* 0x000000160810722b */ /* 0x004fd00000000010 */
[----:B------:R-:W-:-:S08]  /*0460*/  DFMA R16, R8, R16, R18 ;  /* 0x000000100810722b */ /* 0x000fd00000000012 */
[----:B---3--:R-:W-:-:S08]  /*0470*/  DFMA R12, R8, R16, R12 ;  /* 0x00000010080c722b */ /* 0x008fd0000000000c */
[----:B------:R-:W-:-:S08]  /*0480*/  DFMA R12, R8, R12, R14 ;  /* 0x0000000c080c722b */ /* 0x000fd0000000000e */
[----:B----4-:R-:W-:-:S08]  /*0490*/  DFMA R4, R8, R12, R4 ;  /* 0x0000000c0804722b */ /* 0x010fd00000000004 */
[----:B------:R-:W-:-:S08]  /*04a0*/  DFMA R4, R8, R4, R6 ;  /* 0x000000040804722b */ /* 0x000fd00000000006 */
[----:B------:R-:W-:Y:S02]  /*04b0*/  DFMA R2, R4, R2, R2 ;  /* 0x000000020402722b */ /* 0x000fe40000000002 */
[----:B------:R-:W-:-:S10]  /*04c0*/  DFMA R4, R8, R4, 1 ;  /* 0x3ff000000804742b */ /* 0x000fd40000000004 */
[----:B------:R-:W-:Y:S02]  /*04d0*/  FSEL R4, R4, R2, !P0 ;  /* 0x0000000204047208 */ /* 0x000fe40004000000 */
[----:B------:R-:W-:Y:S02]  /*04e0*/  FSEL R5, R5, R3, !P0 ;  /* 0x0000000305057208 */ /* 0x000fe40004000000 */
[----:B------:R-:W-:-:S04]  /*04f0*/  LOP3.LUT P0, RZ, R0, 0x2, RZ, 0xc0, !PT ;  /* 0x0000000200ff7812 */ /* 0x000fc8000780c0ff */
[----:B------:R-:W-:-:S10]  /*0500*/  DADD R2, RZ, -R4 ;  /* 0x00000000ff027229 */ /* 0x000fd40000000804 */
[----:B------:R-:W-:Y:S02]  /*0510*/  FSEL R2, R4, R2, !P0 ;  /* 0x0000000204027208 */ /* 0x000fe40004000000 */
[----:B------:R-:W-:-:S04]  /*0520*/  FSEL R3, R5, R3, !P0 ;  /* 0x0000000305037208 */ /* 0x000fc80004000000 */
[----:B------:R0:W1:Y:S01]  /*0530*/  F2F.F32.F64 R11, R2 ;  /* 0x00000002000b7310 */ /* 0x0000620000301000 */
[----:B------:R-:W-:Y:S05]  /*0540*/  BRA.U !UP0, `(.L_x_4) ;  /* 0x0000000908147547 */ /* 0x000fea000b800000 */
[----:B------:R-:W-:Y:S01]  /*0550*/  UISETP.GE.U32.AND UP0, UPT, UR6, 0x4, UPT ;  /* 0x000000040600788c */ /* 0x000fe2000bf06070 */
[----:B-1----:R-:W-:Y:S01]  /*0560*/  IMAD.MOV.U32 R0, RZ, RZ, R11 ;  /* 0x000000ffff007224 */ /* 0x002fe200078e000b */
[----:B------:R-:W-:-:S07]  /*0570*/  ULOP3.LUT UR5, UR6, 0x3, URZ, 0xc0, !UPT ;  /* 0x0000000306057892 */ /* 0x000fce000f8ec0ff */
[----:B------:R-:W-:Y:S05]  /*0580*/  BRA.U !UP0, `(.L_x_5) ;  /* 0x0000000508d07547 */ /* 0x000fea000b800000 */
[----:B------:R-:W-:Y:S01]  /*0590*/  ULOP3.LUT UR6, UR6, 0x7ffffffc, URZ, 0xc0, !UPT ;  /* 0x7ffffffc06067892 */ /* 0x000fe2000f8ec0ff */
[----:B------:R-:W-:-:S03]  /*05a0*/  IMAD.MOV.U32 R0, RZ, RZ, R11 ;  /* 0x000000ffff007224 */ /* 0x000fc600078e000b */
[----:B------:R-:W-:-:S04]  /*05b0*/  UIADD3 UR6, UPT, UPT, -UR6, URZ, URZ ;  /* 0x000000ff06067290 */ /* 0x000fc8000fffe1ff */
[----:B------:R-:W-:-:S09]  /*05c0*/  UISETP.GE.AND UP0, UPT, UR6, URZ, UPT ;  /* 0x000000ff0600728c */ /* 0x000fd2000bf06270 */
[----:B------:R-:W-:Y:S05]  /*05d0*/  BRA.U UP0, `(.L_x_6) ;  /* 0x0000000500747547 */ /* 0x000fea000b800000 */
[----:B------:R-:W-:Y:S02]  /*05e0*/  UIADD3 UR7, UPT, UPT, -UR6, URZ, URZ ;  /* 0x000000ff06077290 */ /* 0x000fe4000fffe1ff */
[----:B------:R-:W-:Y:S02]  /*05f0*/  UPLOP3.LUT UP0, UPT, UPT, UPT, UPT, 0x80, 0x8 ;  /* 0x000000000008789c */ /* 0x000fe40003f0f070 */
[----:B------:R-:W-:-:S09]  /*0600*/  UISETP.GT.AND UP1, UPT, UR7, 0xc, UPT ;  /* 0x0000000c0700788c */ /* 0x000fd2000bf24270 */
[----:B------:R-:W-:Y:S05]  /*0610*/  BRA.U !UP1, `(.L_x_7) ;  /* 0x0000000109dc7547 */ /* 0x000fea000b800000 */
[----:B------:R-:W-:-:S11]  /*0620*/  UPLOP3.LUT UP0, UPT, UPT, UPT, UPT, 0x40, 0x4 ;  /* 0x000000000004789c */ /* 0x000fd60003f0e870 */
.L_x_8:
[----:B0-2---:R-:W-:Y:S01]  /*0630*/  F2F.F64.F32 R2, R11 ;  /* 0x0000000b00027310 */ /* 0x005fe20000201800 */
[----:B------:R-:W-:Y:S01]  /*0640*/  UMOV UR10, 0x51eb851f ;  /* 0x51eb851f000a7882 */ /* 0x000fe20000000000 */
[----:B------:R-:W-:Y:S01]  /*0650*/  UMOV UR11, 0x3ffd1eb8 ;  /* 0x3ffd1eb8000b7882 */ /* 0x000fe20000000000 */
[----:B------:R-:W-:-:S04]  /*0660*/  UIADD3 UR6, UPT, UPT, UR6, 0x10, URZ ;  /* 0x0000001006067890 */ /* 0x000fc8000fffe0ff */
[----:B------:R-:W-:Y:S01]  /*0670*/  UISETP.GE.AND UP1, UPT, UR6, -0xc, UPT ;  /* 0xfffffff40600788c */ /* 0x000fe2000bf26270 */
[----:B------:R-:W0:Y:S02]  /*0680*/  F2F.F64.F32 R4, R0 ;  /* 0x0000000000047310 */ /* 0x000e240000201800 */
[----:B0-----:R-:W-:-:S10]  /*0690*/  DFMA R4, R2, UR10, -R4 ;  /* 0x0000000a02047c2b */ /* 0x001fd40008000804 */
[----:B------:R-:W0:Y:S08]  /*06a0*/  F2F.F32.F64 R4, R4 ;  /* 0x0000000400047310 */ /* 0x000e300000301000 */
[----:B0-----:R-:W0:Y:S02]  /*06b0*/  F2F.F64.F32 R6, R4 ;  /* 0x0000000400067310 */ /* 0x001e240000201800 */
[----:B0-----:R-:W-:-:S10]  /*06c0*/  DFMA R2, R6, UR10, -R2 ;  /* 0x0000000a06027c2b */ /* 0x001fd40008000802 */
[----:B------:R-:W0:Y:S08]  /*06d0*/  F2F.F32.F64 R2, R2 ;  /* 0x0000000200027310 */ /* 0x000e300000301000 */
[----:B0-----:R-:W0:Y:S02]  /*06e0*/  F2F.F64.F32 R8, R2 ;  /* 0x0000000200087310 */ /* 0x001e240000201800 */
[----:B0-----:R-:W-:-:S10]  /*06f0*/  DFMA R6, R8, UR10, -R6 ;  /* 0x0000000a08067c2b */ /* 0x001fd40008000806 */
[----:B------:R-:W0:Y:S08]  /*0700*/  F2F.F32.F64 R6, R6 ;  /* 0x0000000600067310 */ /* 0x000e300000301000 */
[----:B01----:R-:W0:Y:S02]  /*0710*/  F2F.F64.F32 R12, R6 ;  /* 0x00000006000c7310 */ /* 0x003e240000201800 */
        /* <DEDUP_REMOVED lines=33> */
[----:B0-----:R-:W-:-:S06]  /*0930*/  DFMA R6, R8, UR10, -R6 ;  /* 0x0000000a08067c2b */ /* 0x001fcc0008000806 */
[----:B------:R-:W0:Y:S08]  /*0940*/  F2F.F32.F64 R0, R6 ;  /* 0x0000000600007310 */ /* 0x000e300000301000 */
[----:B0-----:R-:W0:Y:S02]  /*0950*/  F2F.F64.F32 R12, R0 ;  /* 0x00000000000c7310 */ /* 0x001e240000201800 */
[----:B0-----:R-:W-:-:S06]  /*0960*/  DFMA R12, R12, UR10, -R8 ;  /* 0x0000000a0c0c7c2b */ /* 0x001fcc0008000808 */
[----:B------:R1:W2:Y:S01]  /*0970*/  F2F.F32.F64 R11, R12 ;  /* 0x0000000c000b7310 */ /* 0x0002a20000301000 */
[----:B------:R-:W-:Y:S05]  /*0980*/  BRA.U !UP1, `(.L_x_8) ;  /* 0xfffffffd09287547 */ /* 0x000fea000b83ffff */
.L_x_7:
[----:B------:R-:W-:-:S04]  /*0990*/  UIADD3 UR7, UPT, UPT, -UR6, URZ, URZ ;  /* 0x000000ff06077290 */ /* 0x000fc8000fffe1ff */
[----:B------:R-:W-:-:S09]  /*09a0*/  UISETP.GT.AND UP1, UPT, UR7, 0x4, UPT ;  /* 0x000000040700788c */ /* 0x000fd2000bf24270 */
[----:B------:R-:W-:Y:S05]  /*09b0*/  BRA.U !UP1, `(.L_x_9) ;  /* 0x0000000109747547 */ /* 0x000fea000b800000 */
[----:B0-2---:R-:W-:Y:S01]  /*09c0*/  F2F.F64.F32 R2, R11 ;  /* 0x0000000b00027310 */ /* 0x005fe20000201800 */
[----:B------:R-:W-:Y:S01]  /*09d0*/  UMOV UR10, 0x51eb851f ;  /* 0x51eb851f000a7882 */ /* 0x000fe20000000000 */
[----:B------:R-:W-:Y:S01]  /*09e0*/  UMOV UR11, 0x3ffd1eb8 ;  /* 0x3ffd1eb8000b7882 */ /* 0x000fe20000000000 */
[----:B------:R-:W-:Y:S02]  /*09f0*/  UIADD3 UR6, UPT, UPT, UR6, 0x8, URZ ;  /* 0x0000000806067890 */ /* 0x000fe4000fffe0ff */
[----:B------:R-:W-:-:S03]  /*0a00*/  UPLOP3.LUT UP0, UPT, UPT, UPT, UPT, 0x40, 0x4 ;  /* 0x000000000004789c */ /* 0x000fc60003f0e870 */
        /* <DEDUP_REMOVED lines=8> */
[----:B------:R-:W1:Y:S08]  /*0a90*/  F2F.F32.F64 R6, R6 ;  /* 0x0000000600067310 */ /* 0x000e700000301000 */
[----:B-1----:R-:W0:Y:S02]  /*0aa0*/  F2F.F64.F32 R12, R6 ;  /* 0x00000006000c7310 */ /* 0x002e240000201800 */
        /* <DEDUP_REMOVED lines=10> */
[----:B------:R-:W0:Y:S08]  /*0b50*/  F2F.F32.F64 R0, R4 ;  /* 0x0000000400007310 */ /* 0x000e300000301000 */
[----:B0-----:R-:W0:Y:S02]  /*0b60*/  F2F.F64.F32 R6, R0 ;  /* 0x0000000000067310 */ /* 0x001e240000201800 */
[----:B0-----:R-:W-:-:S06]  /*0b70*/  DFMA R6, R6, UR10, -R2 ;  /* 0x0000000a06067c2b */ /* 0x001fcc0008000802 */
[----:B------:R3:W4:Y:S05]  /*0b80*/  F2F.F32.F64 R11, R6 ;  /* 0x00000006000b7310 */ /* 0x00072a0000301000 */
.L_x_9:
[----:B------:R-:W-:-:S09]  /*0b90*/  UISETP.NE.OR UP0, UPT, UR6, URZ, UP0 ;  /* 0x000000ff0600728c */ /* 0x000fd20008705670 */
[----:B------:R-:W-:Y:S05]  /*0ba0*/  BRA.U !UP0, `(.L_x_5) ;  /* 0x0000000108487547 */ /* 0x000fea000b800000 */
.L_x_6:
[----:B012-4-:R-:W-:Y:S01]  /*0bb0*/  F2F.F64.F32 R2, R11 ;  /* 0x0000000b00027310 */ /* 0x017fe20000201800 */
[----:B------:R-:W-:Y:S01]  /*0bc0*/  UMOV UR10, 0x51eb851f ;  /* 0x51eb851f000a7882 */ /* 0x000fe20000000000 */
[----:B------:R-:W-:Y:S01]  /*0bd0*/  UMOV UR11, 0x3ffd1eb8 ;  /* 0x3ffd1eb8000b7882 */ /* 0x000fe20000000000 */
[----:B------:R-:W-:-:S04]  /*0be0*/  UIADD3 UR6, UPT, UPT, UR6, 0x4, URZ ;  /* 0x0000000406067890 */ /* 0x000fc8000fffe0ff */
[----:B------:R-:W-:Y:S01]  /*0bf0*/  UISETP.NE.AND UP0, UPT, UR6, URZ, UPT ;  /* 0x000000ff0600728c */ /* 0x000fe2000bf05270 */
[----:B------:R-:W0:Y:S02]  /*0c00*/  F2F.F64.F32 R4, R0 ;  /* 0x0000000000047310 */ /* 0x000e240000201800 */
[----:B0-----:R-:W-:-:S10]  /*0c10*/  DFMA R4, R2, UR10, -R4 ;  /* 0x0000000a02047c2b */ /* 0x001fd40008000804 */
[----:B------:R-:W3:Y:S08]  /*0c20*/  F2F.F32.F64 R4, R4 ;  /* 0x0000000400047310 */ /* 0x000ef00000301000 */
[----:B---3--:R-:W0:Y:S02]  /*0c30*/  F2F.F64.F32 R6, R4 ;  /* 0x0000000400067310 */ /* 0x008e240000201800 */
[----:B0-----:R-:W-:-:S10]  /*0c40*/  DFMA R2, R6, UR10, -R2 ;  /* 0x0000000a06027c2b */ /* 0x001fd40008000802 */
[----:B------:R-:W0:Y:S08]  /*0c50*/  F2F.F32.F64 R2, R2 ;  /* 0x0000000200027310 */ /* 0x000e300000301000 */
[----:B0-----:R-:W0:Y:S02]  /*0c60*/  F2F.F64.F32 R8, R2 ;  /* 0x0000000200087310 */ /* 0x001e240000201800 */
[----:B0-----:R-:W-:-:S06]  /*0c70*/  DFMA R6, R8, UR10, -R6 ;  /* 0x0000000a08067c2b */ /* 0x001fcc0008000806 */
[----:B------:R-:W1:Y:S08]  /*0c80*/  F2F.F32.F64 R0, R6 ;  /* 0x0000000600007310 */ /* 0x000e700000301000 */
[----:B-1----:R-:W0:Y:S02]  /*0c90*/  F2F.F64.F32 R12, R0 ;  /* 0x00000000000c7310 */ /* 0x002e240000201800 */
[----:B0-----:R-:W-:-:S06]  /*0ca0*/  DFMA R12, R12, UR10, -R8 ;  /* 0x0000000a0c0c7c2b */ /* 0x001fcc0008000808 */
[----:B------:R0:W1:Y:S01]  /*0cb0*/  F2F.F32.F64 R11, R12 ;  /* 0x0000000c000b7310 */ /* 0x0000620000301000 */
[----:B------:R-:W-:Y:S05]  /*0cc0*/  BRA.U UP0, `(.L_x_6) ;  /* 0xfffffffd00b87547 */ /* 0x000fea000b83ffff */
.L_x_5:
[----:B------:R-:W-:-:S09]  /*0cd0*/  UISETP.NE.AND UP0, UPT, UR5, URZ, UPT ;  /* 0x000000ff0500728c */ /* 0x000fd2000bf05270 */
[----:B------:R-:W-:Y:S05]  /*0ce0*/  BRA.U !UP0, `(.L_x_4) ;  /* 0x00000001082c7547 */ /* 0x000fea000b800000 */
[----:B------:R-:W-:Y:S01]  /*0cf0*/  UIADD3 UR5, UPT, UPT, -UR5, URZ, URZ ;  /* 0x000000ff05057290 */ /* 0x000fe2000fffe1ff */
[----:B------:R-:W-:Y:S01]  /*0d00*/  UMOV UR6, 0x51eb851f ;  /* 0x51eb851f00067882 */ /* 0x000fe20000000000 */
[----:B------:R-:W-:-:S10]  /*0d10*/  UMOV UR7, 0x3ffd1eb8 ;  /* 0x3ffd1eb800077882 */ /* 0x000fd40000000000 */
.L_x_10:
[----:B------:R5:W-:Y:S01]  /*0d20*/  F2F.F64.F32 R4, R0 ;  /* 0x0000000000047310 */ /* 0x000be20000201800 */
[----:B------:R-:W-:-:S04]  /*0d30*/  UIADD3 UR5, UPT, UPT, UR5, 0x1, URZ ;  /* 0x0000000105057890 */ /* 0x000fc8000fffe0ff */
[----:B------:R-:W-:-:S03]  /*0d40*/  UISETP.NE.AND UP0, UPT, UR5, URZ, UPT ;  /* 0x000000ff0500728c */ /* 0x000fc6000bf05270 */
[----:B012-4-:R-:W0:Y:S01]  /*0d50*/  F2F.F64.F32 R2, R11 ;  /* 0x0000000b00027310 */ /* 0x017e220000201800 */
[----:B-----5:R-:W-:Y:S01]  /*0d60*/  IMAD.MOV.U32 R0, RZ, RZ, R11 ;  /* 0x000000ffff007224 */ /* 0x020fe200078e000b */
[----:B0-----:R-:W-:-:S06]  /*0d70*/  DFMA R2, R2, UR6, -R4 ;  /* 0x0000000602027c2b */ /* 0x001fcc0008000804 */
[----:B------:R0:W1:Y:S01]  /*0d80*/  F2F.F32.F64 R11, R2 ;  /* 0x00000002000b7310 */ /* 0x0000620000301000 */
[----:B------:R-:W-:Y:S05]  /*0d90*/  BRA.U UP0, `(.L_x_10) ;  /* 0xfffffffd00e07547 */ /* 0x000fea000b83ffff */
.L_x_4:
[----:B------:R-:W-:-:S04]  /*0da0*/  ISETP.GE.AND P0, PT, R10, UR4, PT ;  /* 0x000000040a007c0c */ /* 0x000fc8000bf06270 */
[----:B------:R-:W-:-:S13]  /*0db0*/  ISETP.LT.OR P0, PT, R10, 0x1, P0 ;  /* 0x000000010a00780c */ /* 0x000fda0000701670 */
[----:B0-----:R-:W0:Y:S02]  /*0dc0*/  @!P0 LDC.64 R2, c[0x0][0x380] ;  /* 0x0000e000ff028b82 */ /* 0x001e240000000a00 */
[----:B0-----:R-:W-:-:S05]  /*0dd0*/  @!P0 IMAD.WIDE.U32 R2, R10, 0x4, R2 ;  /* 0x000000040a028825 */ /* 0x001fca00078e0002 */
[----:B-12-4-:R0:W-:Y:S01]  /*0de0*/  @!P0 STG.E desc[UR8][R2.64], R11 ;  /* 0x0000000b02008986 */ /* 0x0161e2000c101908 */
[----:B------:R-:W-:Y:S05]  /*0df0*/  @!P0 EXIT ;  /* 0x000000000000894d */ /* 0x000fea0003800000 */
[C---:B------:R-:W-:Y:S02]  /*0e00*/  ISETP.NE.AND P0, PT, R10.reuse, UR4, PT ;  /* 0x000000040a007c0c */ /* 0x040fe4000bf05270 */
[----:B------:R-:W-:-:S13]  /*0e10*/  ISETP.NE.AND P1, PT, R10, RZ, PT ;  /* 0x000000ff0a00720c */ /* 0x000fda0003f25270 */
[----:B------:R-:W-:Y:S05]  /*0e20*/  @P0 EXIT P1 ;  /* 0x000000000000094d */ /* 0x000fea0000800000 */
[----:B0-----:R-:W0:Y:S02]  /*0e30*/  LDC.64 R2, c[0x0][0x380] ;  /* 0x0000e000ff027b82 */ /* 0x001e240000000a00 */
[----:B0-----:R-:W-:-:S05]  /*0e40*/  IMAD.WIDE R10, R10, 0x4, R2 ;  /* 0x000000040a0a7825 */ /* 0x001fca00078e0202 */
[----:B------:R-:W-:Y:S01]  /*0e50*/  STG.E desc[UR8][R10.64], RZ ;  /* 0x000000ff0a007986 */ /* 0x000fe2000c101908 */
[----:B------:R-:W-:Y:S05]  /*0e60*/  EXIT ;  /* 0x000000000000794d */ /* 0x000fea0003800000 */
        .weak           $__internal_0_$__cuda_sm3x_div_rn_noftz_f32_slowpath
        .type           $__internal_0_$__cuda_sm3x_div_rn_noftz_f32_slowpath,@function
        .size           $__internal_0_$__cuda_sm3x_div_rn_noftz_f32_slowpath,($_Z6updatePfii$__internal_trig_reduction_slowpathd - $__internal_0_$__cuda_sm3x_div_rn_noftz_f32_slowpath)
$__internal_0_$__cuda_sm3x_div_rn_noftz_f32_slowpath:
[--C-:B------:R-:W-:Y:S01]  /*0e70*/  SHF.R.U32.HI R5, RZ, 0x17, R3.reuse ;  /* 0x00000017ff057819 */ /* 0x100fe20000011603 */
[----:B------:R-:W-:Y:S01]  /*0e80*/  BSSY.RECONVERGENT B1, `(.L_x_11) ;  /* 0x0000064000017945 */ /* 0x000fe20003800200 */
[--C-:B------:R-:W-:Y:S01]  /*0e90*/  SHF.R.U32.HI R4, RZ, 0x17, R0.reuse ;  /* 0x00000017ff047819 */ /* 0x100fe20000011600 */
[----:B------:R-:W-:Y:S01]  /*0ea0*/  IMAD.MOV.U32 R6, RZ, RZ, R0 ;  /* 0x000000ffff067224 */ /* 0x000fe200078e0000 */
[----:B------:R-:W-:Y:S01]  /*0eb0*/  LOP3.LUT R5, R5, 0xff, RZ, 0xc0, !PT ;  /* 0x000000ff05057812 */ /* 0x000fe200078ec0ff */
[----:B------:R-:W-:Y:S01]  /*0ec0*/  IMAD.MOV.U32 R7, RZ, RZ, R3 ;  /* 0x000000ffff077224 */ /* 0x000fe200078e0003 */
[----:B------:R-:W-:-:S03]  /*0ed0*/  LOP3.LUT R4, R4, 0xff, RZ, 0xc0, !PT ;  /* 0x000000ff04047812 */ /* 0x000fc600078ec0ff */
[----:B------:R-:W-:Y:S02]  /*0ee0*/  VIADD R11, R5, 0xffffffff ;  /* 0xffffffff050b7836 */ /* 0x000fe40000000000 */
[----:B------:R-:W-:-:S03]  /*0ef0*/  VIADD R9, R4, 0xffffffff ;  /* 0xffffffff04097836 */ /* 0x000fc60000000000 */
[----:B------:R-:W-:-:S04]  /*0f00*/  ISETP.GT.U32.AND P0, PT, R11, 0xfd, PT ;  /* 0x000000fd0b00780c */ /* 0x000fc80003f04070 */
[----:B------:R-:W-:-:S13]  /*0f10*/  ISETP.GT.U32.OR P0, PT, R9, 0xfd, P0 ;  /* 0x000000fd0900780c */ /* 0x000fda0000704470 */
[----:B------:R-:W-:Y:S01]  /*0f20*/  @!P0 IMAD.MOV.U32 R8, RZ, RZ, RZ ;  /* 0x000000ffff088224 */ /* 0x000fe200078e00ff */
[----:B------:R-:W-:Y:S06]  /*0f30*/  @!P0 BRA `(.L_x_12) ;  /* 0x00000000005c8947 */ /* 0x000fec0003800000 */
[----:B------:R-:W-:Y:S02]  /*0f40*/  FSETP.GTU.FTZ.AND P0, PT, |R0|, +INF , PT ;  /* 0x7f8000000000780b */ /* 0x000fe40003f1c200 */
[----:B------:R-:W-:-:S04]  /*0f50*/  FSETP.GTU.FTZ.AND P1, PT, |R3|, +INF , PT ;  /* 0x7f8000000300780b */ /* 0x000fc80003f3c200 */
[----:B------:R-:W-:-:S13]  /*0f60*/  PLOP3.LUT P0, PT, P0, P1, PT, 0xf8, 0x8f ;  /* 0x00000000008f781c */ /* 0x000fda0000703f70 */
[----:B------:R-:W-:Y:S05]  /*0f70*/  @P0 BRA `(.L_x_13) ;  /* 0x00000004004c0947 */ /* 0x000fea0003800000 */
[----:B------:R-:W-:-:S13]  /*0f80*/  LOP3.LUT P0, RZ, R7, 0x7fffffff, R6, 0xc8, !PT ;  /* 0x7fffffff07ff7812 */ /* 0x000fda000780c806 */
[----:B------:R-:W-:Y:S05]  /*0f90*/  @!P0 BRA `(.L_x_14) ;  /* 0x00000004003c8947 */ /* 0x000fea0003800000 */
[C---:B------:R-:W-:Y:S02]  /*0fa0*/  FSETP.NEU.FTZ.AND P2, PT, |R0|.reuse, +INF , PT ;  /* 0x7f8000000000780b */ /* 0x040fe40003f5d200 */
[----:B------:R-:W-:Y:S02]  /*0fb0*/  FSETP.NEU.FTZ.AND P1, PT, |R3|, +INF , PT ;  /* 0x7f8000000300780b */ /* 0x000fe40003f3d200 */
[----:B------:R-:W-:-:S11]  /*0fc0*/  FSETP.NEU.FTZ.AND P0, PT, |R0|, +INF , PT ;  /* 0x7f8000000000780b */ /* 0x000fd60003f1d200 */
[----:B------:R-:W-:Y:S05]  /*0fd0*/  @!P1 BRA !P2, `(.L_x_14) ;  /* 0x00000004002c9947 */ /* 0x000fea0005000000 */
[----:B------:R-:W-:-:S04]  /*0fe0*/  LOP3.LUT P2, RZ, R6, 0x7fffffff, RZ, 0xc0, !PT ;  /* 0x7fffffff06ff7812 */ /* 0x000fc8000784c0ff */
[----:B------:R-:W-:-:S13]  /*0ff0*/  PLOP3.LUT P1, PT, P1, P2, PT, 0x2f, 0xf2 ;  /* 0x0000000000f2781c */ /* 0x000fda0000f24577 */
[----:B------:R-:W-:Y:S05]  /*1000*/  @P1 BRA `(.L_x_15) ;  /* 0x0000000400181947 */ /* 0x000fea0003800000 */
[----:B------:R-:W-:-:S04]  /*1010*/  LOP3.LUT P1, RZ, R7, 0x7fffffff, RZ, 0xc0, !PT ;  /* 0x7fffffff07ff7812 */ /* 0x000fc8000782c0ff */
[----:B------:R-:W-:-:S13]  /*1020*/  PLOP3.LUT P0, PT, P0, P1, PT, 0x2f, 0xf2 ;  /* 0x0000000000f2781c */ /* 0x000fda0000702577 */
[----:B------:R-:W-:Y:S05]  /*1030*/  @P0 BRA `(.L_x_16) ;  /* 0x0000000400000947 */ /* 0x000fea0003800000 */
[----:B------:R-:W-:Y:S02]  /*1040*/  ISETP.GE.AND P0, PT, R9, RZ, PT ;  /* 0x000000ff0900720c */ /* 0x000fe40003f06270 */
[----:B------:R-:W-:-:S11]  /*1050*/  ISETP.GE.AND P1, PT, R11, RZ, PT ;  /* 0x000000ff0b00720c */ /* 0x000fd60003f26270 */
[----:B------:R-:W-:Y:S02]  /*1060*/  @P0 IMAD.MOV.U32 R8, RZ, RZ, RZ ;  /* 0x000000ffff080224 */ /* 0x000fe400078e00ff */
[----:B------:R-:W-:Y:S01]  /*1070*/  @!P0 FFMA R6, R0, 1.84467440737095516160e+19, RZ ;  /* 0x5f80000000068823 */ /* 0x000fe200000000ff */
[----:B------:R-:W-:Y:S02]  /*1080*/  @!P0 IMAD.MOV.U32 R8, RZ, RZ, -0x40 ;  /* 0xffffffc0ff088424 */ /* 0x000fe400078e00ff */
[----:B------:R-:W-:Y:S02]  /*1090*/  @!P1 FFMA R7, R3, 1.84467440737095516160e+19, RZ ;  /* 0x5f80000003079823 */ /* 0x000fe400000000ff */
[----:B------:R-:W-:-:S07]  /*10a0*/  @!P1 VIADD R8, R8, 0x40 ;  /* 0x0000004008089836 */ /* 0x000fce0000000000 */
.L_x_12:
[----:B------:R-:W-:Y:S01]  /*10b0*/  LEA R0, R5, 0xc0800000, 0x17 ;  /* 0xc080000005007811 */ /* 0x000fe200078eb8ff */
[----:B------:R-:W-:Y:S01]  /*10c0*/  VIADD R4, R4, 0xffffff81 ;  /* 0xffffff8104047836 */ /* 0x000fe20000000000 */
[----:B------:R-:W-:Y:S03]  /*10d0*/  BSSY.RECONVERGENT B2, `(.L_x_17) ;  /* 0x0000035000027945 */ /* 0x000fe60003800200 */
[----:B------:R-:W-:Y:S01]  /*10e0*/  IMAD.IADD R7, R7, 0x1, -R0 ;  /* 0x0000000107077824 */ /* 0x000fe200078e0a00 */
[C---:B------:R-:W-:Y:S01]  /*10f0*/  IADD3 R5, PT, PT, R4.reuse, 0x7f, -R5 ;  /* 0x0000007f04057810 */ /* 0x040fe20007ffe805 */
[----:B------:R-:W-:Y:S02]  /*1100*/  IMAD R0, R4, -0x800000, R6 ;  /* 0xff80000004007824 */ /* 0x000fe400078e0206 */
[----:B------:R-:W0:Y:S01]  /*1110*/  MUFU.RCP R3, R7 ;  /* 0x0000000700037308 */ /* 0x000e220000001000 */
[----:B------:R-:W-:Y:S01]  /*1120*/  FADD.FTZ R9, -R7, -RZ ;  /* 0x800000ff07097221 */ /* 0x000fe20000010100 */
[----:B------:R-:W-:-:S03]  /*1130*/  IMAD.IADD R5, R5, 0x1, R8 ;  /* 0x0000000105057824 */ /* 0x000fc600078e0208 */
[----:B0-----:R-:W-:-:S04]  /*1140*/  FFMA R12, R3, R9, 1 ;  /* 0x3f800000030c7423 */ /* 0x001fc80000000009 */
[----:B------:R-:W-:-:S04]  /*1150*/  FFMA R12, R3, R12, R3 ;  /* 0x0000000c030c7223 */ /* 0x000fc80000000003 */
[----:B------:R-:W-:-:S04]  /*1160*/  FFMA R3, R0, R12, RZ ;  /* 0x0000000c00037223 */ /* 0x000fc800000000ff */
[----:B------:R-:W-:-:S04]  /*1170*/  FFMA R6, R9, R3, R0 ;  /* 0x0000000309067223 */ /* 0x000fc80000000000 */
[----:B------:R-:W-:-:S04]  /*1180*/  FFMA R11, R12, R6, R3 ;  /* 0x000000060c0b7223 */ /* 0x000fc80000000003 */
[----:B------:R-:W-:-:S04]  /*1190*/  FFMA R6, R9, R11, R0 ;  /* 0x0000000b09067223 */ /* 0x000fc80000000000 */
[----:B------:R-:W-:-:S05]  /*11a0*/  FFMA R0, R12, R6, R11 ;  /* 0x000000060c007223 */ /* 0x000fca000000000b */
[----:B------:R-:W-:-:S04]  /*11b0*/  SHF.R.U32.HI R3, RZ, 0x17, R0 ;  /* 0x00000017ff037819 */ /* 0x000fc80000011600 */
[----:B------:R-:W-:-:S05]  /*11c0*/  LOP3.LUT R3, R3, 0xff, RZ, 0xc0, !PT ;  /* 0x000000ff03037812 */ /* 0x000fca00078ec0ff */
[----:B------:R-:W-:-:S04]  /*11d0*/  IMAD.IADD R7, R3, 0x1, R5 ;  /* 0x0000000103077824 */ /* 0x000fc800078e0205 */
[----:B------:R-:W-:-:S05]  /*11e0*/  VIADD R3, R7, 0xffffffff ;  /* 0xffffffff07037836 */ /* 0x000fca0000000000 */
[----:B------:R-:W-:-:S13]  /*11f0*/  ISETP.GE.U32.AND P0, PT, R3, 0xfe, PT ;  /* 0x000000fe0300780c */ /* 0x000fda0003f06070 */
[----:B------:R-:W-:Y:S05]  /*1200*/  @!P0 BRA `(.L_x_18) ;  /* 0x0000000000808947 */ /* 0x000fea0003800000 */
[----:B------:R-:W-:-:S13]  /*1210*/  ISETP.GT.AND P0, PT, R7, 0xfe, PT ;  /* 0x000000fe0700780c */ /* 0x000fda0003f04270 */
[----:B------:R-:W-:Y:S05]  /*1220*/  @P0 BRA `(.L_x_19) ;  /* 0x00000000006c0947 */ /* 0x000fea0003800000 */
[----:B------:R-:W-:-:S13]  /*1230*/  ISETP.GE.AND P0, PT, R7, 0x1, PT ;  /* 0x000000010700780c */ /* 0x000fda0003f06270 */
[----:B------:R-:W-:Y:S05]  /*1240*/  @P0 BRA `(.L_x_20) ;  /* 0x0000000000740947 */ /* 0x000fea0003800000 */
[----:B------:R-:W-:Y:S02]  /*1250*/  ISETP.GE.AND P0, PT, R7, -0x18, PT ;  /* 0xffffffe80700780c */ /* 0x000fe40003f06270 */
[----:B------:R-:W-:-:S11]  /*1260*/  LOP3.LUT R0, R0, 0x80000000, RZ, 0xc0, !PT ;  /* 0x8000000000007812 */ /* 0x000fd600078ec0ff */
[----:B------:R-:W-:Y:S05]  /*1270*/  @!P0 BRA `(.L_x_20) ;  /* 0x0000000000688947 */ /* 0x000fea0003800000 */
[CCC-:B------:R-:W-:Y:S01]  /*1280*/  FFMA.RZ R3, R12.reuse, R6.reuse, R11.reuse ;  /* 0x000000060c037223 */ /* 0x1c0fe2000000c00b */
[CCC-:B------:R-:W-:Y:S01]  /*1290*/  FFMA.RM R4, R12.reuse, R6.reuse, R11.reuse ;  /* 0x000000060c047223 */ /* 0x1c0fe2000000400b */
[C---:B------:R-:W-:Y:S02]  /*12a0*/  ISETP.NE.AND P2, PT, R7.reuse, RZ, PT ;  /* 0x000000ff0700720c */ /* 0x040fe40003f45270 */
[----:B------:R-:W-:Y:S02]  /*12b0*/  ISETP.NE.AND P1, PT, R7, RZ, PT ;  /* 0x000000ff0700720c */ /* 0x000fe40003f25270 */
[----:B------:R-:W-:Y:S01]  /*12c0*/  LOP3.LUT R5, R3, 0x7fffff, RZ, 0xc0, !PT ;  /* 0x007fffff03057812 */ /* 0x000fe200078ec0ff */
[----:B------:R-:W-:Y:S01]  /*12d0*/  FFMA.RP R3, R12, R6, R11 ;  /* 0x000000060c037223 */ /* 0x000fe2000000800b */
[----:B------:R-:W-:Y:S02]  /*12e0*/  VIADD R6, R7, 0x20 ;  /* 0x0000002007067836 */ /* 0x000fe40000000000 */
[----:B------:R-:W-:Y:S01]  /*12f0*/  LOP3.LUT R5, R5, 0x800000, RZ, 0xfc, !PT ;  /* 0x0080000005057812 */ /* 0x000fe200078efcff */
[----:B------:R-:W-:Y:S01]  /*1300*/  IMAD.MOV R7, RZ, RZ, -R7 ;  /* 0x000000ffff077224 */ /* 0x000fe200078e0a07 */
[----:B------:R-:W-:-:S02]  /*1310*/  FSETP.NEU.FTZ.AND P0, PT, R3, R4, PT ;  /* 0x000000040300720b */ /* 0x000fc40003f1d000 */
[----:B------:R-:W-:Y:S02]  /*1320*/  SHF.L.U32 R6, R5, R6, RZ ;  /* 0x0000000605067219 */ /* 0x000fe400000006ff */
[----:B------:R-:W-:Y:S02]  /*1330*/  SEL R4, R7, RZ, P2 ;  /* 0x000000ff07047207 */ /* 0x000fe40001000000 */
[----:B------:R-:W-:Y:S02]  /*1340*/  ISETP.NE.AND P1, PT, R6, RZ, P1 ;  /* 0x000000ff0600720c */ /* 0x000fe40000f25270 */
[----:B------:R-:W-:Y:S02]  /*1350*/  SHF.R.U32.HI R4, RZ, R4, R5 ;  /* 0x00000004ff047219 */ /* 0x000fe40000011605 */
[----:B------:R-:W-:Y:S02]  /*1360*/  PLOP3.LUT P0, PT, P0, P1, PT, 0xf8, 0x8f ;  /* 0x00000000008f781c */ /* 0x000fe40000703f70 */
[----:B------:R-:W-:-:S02]  /*1370*/  SHF.R.U32.HI R6, RZ, 0x1, R4 ;  /* 0x00000001ff067819 */ /* 0x000fc40000011604 */
[----:B------:R-:W-:-:S04]  /*1380*/  SEL R3, RZ, 0x1, !P0 ;  /* 0x00000001ff037807 */ /* 0x000fc80004000000 */
[----:B------:R-:W-:-:S04]  /*1390*/  LOP3.LUT R3, R3, 0x1, R6, 0xf8, !PT ;  /* 0x0000000103037812 */ /* 0x000fc800078ef806 */
[----:B------:R-:W-:-:S05]  /*13a0*/  LOP3.LUT R3, R3, R4, RZ, 0xc0, !PT ;  /* 0x0000000403037212 */ /* 0x000fca00078ec0ff */
[----:B------:R-:W-:-:S05]  /*13b0*/  IMAD.IADD R3, R6, 0x1, R3 ;  /* 0x0000000106037824 */ /* 0x000fca00078e0203 */
[----:B------:R-:W-:Y:S01]  /*13c0*/  LOP3.LUT R0, R3, R0, RZ, 0xfc, !PT ;  /* 0x0000000003007212 */ /* 0x000fe200078efcff */
[----:B------:R-:W-:Y:S06]  /*13d0*/  BRA `(.L_x_20) ;  /* 0x0000000000107947 */ /* 0x000fec0003800000 */
.L_x_19:
[----:B------:R-:W-:-:S04]  /*13e0*/  LOP3.LUT R0, R0, 0x80000000, RZ, 0xc0, !PT ;  /* 0x8000000000007812 */ /* 0x000fc800078ec0ff */
[----:B------:R-:W-:Y:S01]  /*13f0*/  LOP3.LUT R0, R0, 0x7f800000, RZ, 0xfc, !PT ;  /* 0x7f80000000007812 */ /* 0x000fe200078efcff */
[----:B------:R-:W-:Y:S06]  /*1400*/  BRA `(.L_x_20) ;  /* 0x0000000000047947 */ /* 0x000fec0003800000 */
.L_x_18:
[----:B------:R-:W-:-:S07]  /*1410*/  IMAD R0, R5, 0x800000, R0 ;  /* 0x0080000005007824 */ /* 0x000fce00078e0200 */
.L_x_20:
[----:B------:R-:W-:Y:S05]  /*1420*/  BSYNC.RECONVERGENT B2 ;  /* 0x0000000000027941 */ /* 0x000fea0003800200 */
.L_x_17:
[----:B------:R-:W-:Y:S05]  /*1430*/  BRA `(.L_x_21) ;  /* 0x0000000000207947 */ /* 0x000fea0003800000 */
.L_x_16:
[----:B------:R-:W-:-:S04]  /*1440*/  LOP3.LUT R0, R7, 0x80000000, R6, 0x48, !PT ;  /* 0x8000000007007812 */ /* 0x000fc800078e4806 */
[----:B------:R-:W-:Y:S01]  /*1450*/  LOP3.LUT R0, R0, 0x7f800000, RZ, 0xfc, !PT ;  /* 0x7f80000000007812 */ /* 0x000fe200078efcff */
[----:B------:R-:W-:Y:S06]  /*1460*/  BRA `(.L_x_21) ;  /* 0x0000000000147947 */ /* 0x000fec0003800000 */
.L_x_15:
[----:B------:R-:W-:Y:S01]  /*1470*/  LOP3.LUT R0, R7, 0x80000000, R6, 0x48, !PT ;  /* 0x8000000007007812 */ /* 0x000fe200078e4806 */
[----:B------:R-:W-:Y:S06]  /*1480*/  BRA `(.L_x_21) ;  /* 0x00000000000c7947 */ /* 0x000fec0003800000 */
.L_x_14:
[----:B------:R-:W0:Y:S01]  /*1490*/  MUFU.RSQ R0, -QNAN ;  /* 0xffc0000000007908 */ /* 0x000e220000001400 */
[----:B------:R-:W-:Y:S05]  /*14a0*/  BRA `(.L_x_21) ;  /* 0x0000000000047947 */ /* 0x000fea0003800000 */
.L_x_13:
[----:B------:R-:W-:-:S07]  /*14b0*/  FADD.FTZ R0, R0, R3 ;  /* 0x0000000300007221 */ /* 0x000fce0000010000 */
.L_x_21:
[----:B------:R-:W-:Y:S05]  /*14c0*/  BSYNC.RECONVERGENT B1 ;  /* 0x0000000000017941 */ /* 0x000fea0003800200 */
.L_x_11:
[----:B------:R-:W-:-:S04]  /*14d0*/  IMAD.MOV.U32 R3, RZ, RZ, 0x0 ;  /* 0x00000000ff037424 */ /* 0x000fc800078e00ff */
[----:B0-----:R-:W-:Y:S05]  /*14e0*/  RET.REL.NODEC R2 `(_Z6updatePfii) ;  /* 0xffffffe802c47950 */ /* 0x001fea0003c3ffff */
        .type           $_Z6updatePfii$__internal_trig_reduction_slowpathd,@function
        .size           $_Z6updatePfii$__internal_trig_reduction_slowpathd,(.L_x_31 - $_Z6updatePfii$__internal_trig_reduction_slowpathd)
$_Z6updatePfii$__internal_trig_reduction_slowpathd:
[--C-:B------:R-:W-:Y:S01]  /*14f0*/  SHF.R.U32.HI R6, RZ, 0x14, R17.reuse ;  /* 0x00000014ff067819 */ /* 0x100fe20000011611 */
[----:B------:R-:W-:Y:S02]  /*1500*/  IMAD.MOV.U32 R11, RZ, RZ, R16 ;  /* 0x000000ffff0b7224 */ /* 0x000fe400078e0010 */
[----:B------:R-:W-:Y:S01]  /*1510*/  IMAD.MOV.U32 R14, RZ, RZ, R17 ;  /* 0x000000ffff0e7224 */ /* 0x000fe200078e0011 */
[----:B------:R-:W-:Y:S01]  /*1520*/  LOP3.LUT R0, R6, 0x7ff, RZ, 0xc0, !PT ;  /* 0x000007ff06007812 */ /* 0x000fe200078ec0ff */
[----:B------:R-:W-:-:S03]  /*1530*/  IMAD.MOV.U32 R4, RZ, RZ, RZ ;  /* 0x000000ffff047224 */ /* 0x000fc600078e00ff */
[----:B------:R-:W-:-:S13]  /*1540*/  ISETP.NE.AND P0, PT, R0, 0x7ff, PT ;  /* 0x000007ff0000780c */ /* 0x000fda0003f05270 */
[----:B------:R-:W-:Y:S05]  /*1550*/  @!P0 BRA `(.L_x_22) ;  /* 0x0000000800488947 */ /* 0x000fea0003800000 */
[----:B------:R-:W-:Y:S01]  /*1560*/  VIADD R0, R0, 0xfffffc00 ;  /* 0xfffffc0000007836 */ /* 0x000fe20000000000 */
[----:B------:R-:W-:Y:S01]  /*1570*/  BSSY.RECONVERGENT B1, `(.L_x_23) ;  /* 0x000002f000017945 */ /* 0x000fe20003800200 */
[----:B------:R-:W-:-:S03]  /*1580*/  CS2R R18, SRZ ;  /* 0x0000000000127805 */ /* 0x000fc6000001ff00 */
[----:B------:R-:W-:Y:S02]  /*1590*/  SHF.R.U32.HI R7, RZ, 0x6, R0 ;  /* 0x00000006ff077819 */ /* 0x000fe40000011600 */
[----:B------:R-:W-:Y:S02]  /*15a0*/  ISETP.GE.U32.AND P0, PT, R0, 0x80, PT ;  /* 0x000000800000780c */ /* 0x000fe40003f06070 */
[C---:B------:R-:W-:Y:S02]  /*15b0*/  IADD3 R0, PT, PT, -R7.reuse, 0x13, RZ ;  /* 0x0000001307007810 */ /* 0x040fe40007ffe1ff */
[----:B------:R-:W-:Y:S02]  /*15c0*/  IADD3 R21, PT, PT, -R7, 0xf, RZ ;  /* 0x0000000f07157810 */ /* 0x000fe40007ffe1ff */
[----:B------:R-:W-:-:S04]  /*15d0*/  SEL R0, R0, 0x12, P0 ;  /* 0x0000001200007807 */ /* 0x000fc80000000000 */
[----:B------:R-:W-:-:S13]  /*15e0*/  ISETP.GE.AND P0, PT, R21, R0, PT ;  /* 0x000000001500720c */ /* 0x000fda0003f06270 */
[----:B------:R-:W-:Y:S05]  /*15f0*/  @P0 BRA `(.L_x_24) ;  /* 0x0000000000980947 */ /* 0x000fea0003800000 */
[----:B------:R-:W0:Y:S01]  /*1600*/  LDC.64 R8, c[0x0][0x358] ;  /* 0x0000d600ff087b82 */ /* 0x000e220000000a00 */
[C---:B------:R-:W-:Y:S01]  /*1610*/  SHF.L.U64.HI R13, R11.reuse, 0xb, R14 ;  /* 0x0000000b0b0d7819 */ /* 0x040fe2000001020e */
[----:B------:R-:W-:Y:S01]  /*1620*/  BSSY.RECONVERGENT B2, `(.L_x_25) ;  /* 0x0000022000027945 */ /* 0x000fe20003800200 */
[----:B------:R-:W-:Y:S01]  /*1630*/  IMAD.SHL.U32 R11, R11, 0x800, RZ ;  /* 0x000008000b0b7824 */ /* 0x000fe200078e00ff */
[----:B------:R-:W-:Y:S01]  /*1640*/  IADD3 R15, PT, PT, RZ, -R7, -R0 ;  /* 0x80000007ff0f7210 */ /* 0x000fe20007ffe800 */
[----:B------:R-:W-:Y:S01]  /*1650*/  IMAD.MOV.U32 R14, RZ, RZ, RZ ;  /* 0x000000ffff0e7224 */ /* 0x000fe200078e00ff */
[----:B------:R-:W-:Y:S02]  /*1660*/  CS2R R18, SRZ ;  /* 0x0000000000127805 */ /* 0x000fe4000001ff00 */
[----:B------:R-:W-:Y:S01]  /*1670*/  LOP3.LUT R13, R13, 0x80000000, RZ, 0xfc, !PT ;  /* 0x800000000d0d7812 */ /* 0x000fe200078efcff */
[----:B------:R-:W1:Y:S06]  /*1680*/  LDC.64 R2, c[0x4][RZ] ;  /* 0x01000000ff027b82 */ /* 0x000e6c0000000a00 */
.L_x_26:
[----:B0-----:R-:W-:Y:S01]  /*1690*/  R2UR UR6, R8 ;  /* 0x00000000080672ca */ /* 0x001fe200000e0000 */
[----:B-1----:R-:W-:Y:S01]  /*16a0*/  IMAD.WIDE R4, R21, 0x8, R2 ;  /* 0x0000000815047825 */ /* 0x002fe200078e0202 */
[----:B------:R-:W-:-:S13]  /*16b0*/  R2UR UR7, R9 ;  /* 0x00000000090772ca */ /* 0x000fda00000e0000 */
[----:B------:R-:W2:Y:S01]  /*16c0*/  LDG.E.64.CONSTANT R4, desc[UR6][R4.64] ;  /* 0x0000000604047981 */ /* 0x000ea2000c1e9b00 */
[----:B------:R-:W-:Y:S02]  /*16d0*/  VIADD R15, R15, 0x1 ;  /* 0x000000010f0f7836 */ /* 0x000fe40000000000 */
[----:B------:R-:W-:Y:S02]  /*16e0*/  VIADD R21, R21, 0x1 ;  /* 0x0000000115157836 */ /* 0x000fe40000000000 */
[----:B--2---:R-:W-:-:S04]  /*16f0*/  IMAD.WIDE.U32 R18, P2, R4, R11, R18 ;  /* 0x0000000b04127225 */ /* 0x004fc80007840012 */
[----:B------:R-:W-:Y:S02]  /*1700*/  IMAD R23, R4, R13, RZ ;  /* 0x0000000d04177224 */ /* 0x000fe400078e02ff */
[CC--:B------:R-:W-:Y:S02]  /*1710*/  IMAD R16, R5.reuse, R11.reuse, RZ ;  /* 0x0000000b05107224 */ /* 0x0c0fe400078e02ff */
[----:B------:R-:W-:Y:S01]  /*1720*/  IMAD.HI.U32 R25, R5, R11, RZ ;  /* 0x0000000b05197227 */ /* 0x000fe200078e00ff */
[----:B------:R-:W-:-:S03]  /*1730*/  IADD3 R19, P0, PT, R23, R19, RZ ;  /* 0x0000001317137210 */ /* 0x000fc60007f1e0ff */
[----:B------:R-:W-:Y:S01]  /*1740*/  IMAD R23, R14, 0x8, R1 ;  /* 0x000000080e177824 */ /* 0x000fe200078e0201 */
[----:B------:R-:W-:Y:S01]  /*1750*/  IADD3 R19, P1, PT, R16, R19, RZ ;  /* 0x0000001310137210 */ /* 0x000fe20007f3e0ff */
[----:B------:R-:W-:-:S04]  /*1760*/  IMAD.HI.U32 R16, R4, R13, RZ ;  /* 0x0000000d04107227 */ /* 0x000fc800078e00ff */
[----:B------:R-:W-:Y:S01]  /*1770*/  IMAD.X R4, RZ, RZ, R16, P2 ;  /* 0x000000ffff047224 */ /* 0x000fe200010e0610 */
[----:B------:R0:W-:Y:S01]  /*1780*/  STL.64 [R23], R18 ;  /* 0x0000001217007387 */ /* 0x0001e20000100a00 */
[----:B------:R-:W-:-:S03]  /*1790*/  IMAD.HI.U32 R16, R5, R13, RZ ;  /* 0x0000000d05107227 */ /* 0x000fc600078e00ff */
[----:B------:R-:W-:Y:S01]  /*17a0*/  IADD3.X R4, P0, PT, R25, R4, RZ, P0, !PT ;  /* 0x0000000419047210 */ /* 0x000fe2000071e4ff */
[----:B------:R-:W-:Y:S02]  /*17b0*/  IMAD R5, R5, R13, RZ ;  /* 0x0000000d05057224 */ /* 0x000fe400078e02ff */
[----:B------:R-:W-:-:S03]  /*17c0*/  VIADD R14, R14, 0x1 ;  /* 0x000000010e0e7836 */ /* 0x000fc60000000000 */
[----:B------:R-:W-:Y:S01]  /*17d0*/  IADD3.X R5, P1, PT, R5, R4, RZ, P1, !PT ;  /* 0x0000000405057210 */ /* 0x000fe20000f3e4ff */
[----:B------:R-:W-:Y:S01]  /*17e0*/  IMAD.X R4, RZ, RZ, R16, P0 ;  /* 0x000000ffff047224 */ /* 0x000fe200000e0610 */
[----:B------:R-:W-:-:S03]  /*17f0*/  ISETP.NE.AND P0, PT, R15, -0xf, PT ;  /* 0xfffffff10f00780c */ /* 0x000fc60003f05270 */
[----:B------:R-:W-:Y:S02]  /*1800*/  IMAD.X R4, RZ, RZ, R4, P1 ;  /* 0x000000ffff047224 */ /* 0x000fe400008e0604 */
[----:B0-----:R-:W-:Y:S02]  /*1810*/  IMAD.MOV.U32 R18, RZ, RZ, R5 ;  /* 0x000000ffff127224 */ /* 0x001fe400078e0005 */
[----:B------:R-:W-:-:S06]  /*1820*/  IMAD.MOV.U32 R19, RZ, RZ, R4 ;  /* 0x000000ffff137224 */ /* 0x000fcc00078e0004 */
[----:B------:R-:W-:Y:S05]  /*1830*/  @P0 BRA `(.L_x_26) ;  /* 0xfffffffc00940947 */ /* 0x000fea000383ffff */
[----:B------:R-:W-:Y:S05]  /*1840*/  BSYNC.RECONVERGENT B2 ;  /* 0x0000000000027941 */ /* 0x000fea0003800200 */
.L_x_25:
[----:B------:R-:W-:-:S07]  /*1850*/  IMAD.MOV.U32 R21, RZ, RZ, R0 ;  /* 0x000000ffff157224 */ /* 0x000fce00078e0000 */
.L_x_24:
[----:B------:R-:W-:Y:S05]  /*1860*/  BSYNC.RECONVERGENT B1 ;  /* 0x0000000000017941 */ /* 0x000fea0003800200 */
.L_x_23:
[----:B------:R-:W-:Y:S01]  /*1870*/  LOP3.LUT P0, R23, R6, 0x3f, RZ, 0xc0, !PT ;  /* 0x0000003f06177812 */ /* 0x000fe2000780c0ff */
[----:B------:R-:W-:-:S04]  /*1880*/  IMAD.IADD R0, R7, 0x1, R21 ;  /* 0x0000000107007824 */ /* 0x000fc800078e0215 */
[----:B------:R-:W-:-:S05]  /*1890*/  IMAD.U32 R21, R0, 0x8, R1 ;  /* 0x0000000800157824 */ /* 0x000fca00078e0001 */
[----:B------:R0:W-:Y:S04]  /*18a0*/  STL.64 [R21+-0x78], R18 ;  /* 0xffff881215007387 */ /* 0x0001e80000100a00 */
[----:B------:R-:W2:Y:S04]  /*18b0*/  @P0 LDL.64 R8, [R1+0x8] ;  /* 0x0000080001080983 */ /* 0x000ea80000100a00 */
[----:B------:R-:W3:Y:S04]  /*18c0*/  LDL.64 R2, [R1+0x10] ;  /* 0x0000100001027983 */ /* 0x000ee80000100a00 */
[----:B------:R-:W4:Y:S01]  /*18d0*/  LDL.64 R4, [R1+0x18] ;  /* 0x0000180001047983 */ /* 0x000f220000100a00 */
[----:B------:R-:W-:Y:S01]  /*18e0*/  @P0 LOP3.LUT R0, R23, 0x3f, RZ, 0x3c, !PT ;  /* 0x0000003f17000812 */ /* 0x000fe200078e3cff */
[----:B------:R-:W-:Y:S01]  /*18f0*/  BSSY.RECONVERGENT B1, `(.L_x_27) ;  /* 0x0000034000017945 */ /* 0x000fe20003800200 */
[----:B--2---:R-:W-:-:S02]  /*1900*/  @P0 SHF.R.U64 R7, R8, 0x1, R9 ;  /* 0x0000000108070819 */ /* 0x004fc40000001209 */
[----:B------:R-:W-:Y:S02]  /*1910*/  @P0 SHF.R.U32.HI R9, RZ, 0x1, R9 ;  /* 0x00000001ff090819 */ /* 0x000fe40000011609 */
[CC--:B---3--:R-:W-:Y:S02]  /*1920*/  @P0 SHF.L.U32 R11, R2.reuse, R23.reuse, RZ ;  /* 0x00000017020b0219 */ /* 0x0c8fe400000006ff */
[----:B------:R-:W-:Y:S02]  /*1930*/  @P0 SHF.R.U64 R6, R7, R0, R9 ;  /* 0x0000000007060219 */ /* 0x000fe40000001209 */
[--C-:B------:R-:W-:Y:S02]  /*1940*/  @P0 SHF.R.U32.HI R15, RZ, 0x1, R3.reuse ;  /* 0x00000001ff0f0819 */ /* 0x100fe40000011603 */
[C-C-:B------:R-:W-:Y:S02]  /*1950*/  @P0 SHF.R.U64 R13, R2.reuse, 0x1, R3.reuse ;  /* 0x00000001020d0819 */ /* 0x140fe40000001203 */
[----:B------:R-:W-:-:S02]  /*1960*/  @P0 SHF.L.U64.HI R8, R2, R23, R3 ;  /* 0x0000001702080219 */ /* 0x000fc40000010203 */
[----:B------:R-:W-:Y:S02]  /*1970*/  @P0 SHF.R.U32.HI R7, RZ, R0, R9 ;  /* 0x00000000ff070219 */ /* 0x000fe40000011609 */
[----:B------:R-:W-:Y:S02]  /*1980*/  @P0 LOP3.LUT R2, R11, R6, RZ, 0xfc, !PT ;  /* 0x000000060b020212 */ /* 0x000fe400078efcff */
[----:B----4-:R-:W-:Y:S02]  /*1990*/  @P0 SHF.L.U32 R9, R4, R23, RZ ;  /* 0x0000001704090219 */ /* 0x010fe400000006ff */
[----:B------:R-:W-:Y:S02]  /*19a0*/  @P0 SHF.R.U64 R14, R13, R0, R15 ;  /* 0x000000000d0e0219 */ /* 0x000fe4000000120f */
[----:B------:R-:W-:Y:S01]  /*19b0*/  @P0 LOP3.LUT R3, R8, R7, RZ, 0xfc, !PT ;  /* 0x0000000708030212 */ /* 0x000fe200078efcff */
[----:B------:R-:W-:Y:S01]  /*19c0*/  IMAD.SHL.U32 R8, R2, 0x4, RZ ;  /* 0x0000000402087824 */ /* 0x000fe200078e00ff */
[----:B------:R-:W-:-:S02]  /*19d0*/  @P0 SHF.L.U64.HI R7, R4, R23, R5 ;  /* 0x0000001704070219 */ /* 0x000fc40000010205 */
[----:B------:R-:W-:Y:S02]  /*19e0*/  @P0 LOP3.LUT R4, R9, R14, RZ, 0xfc, !PT ;  /* 0x0000000e09040212 */ /* 0x000fe400078efcff */
[----:B------:R-:W-:Y:S02]  /*19f0*/  @P0 SHF.R.U32.HI R0, RZ, R0, R15 ;  /* 0x00000000ff000219 */ /* 0x000fe4000001160f */
[----:B------:R-:W-:Y:S02]  /*1a00*/  SHF.L.U64.HI R9, R2, 0x2, R3 ;  /* 0x0000000202097819 */ /* 0x000fe40000010203 */
[----:B------:R-:W-:Y:S02]  /*1a10*/  @P0 LOP3.LUT R5, R7, R0, RZ, 0xfc, !PT ;  /* 0x0000000007050212 */ /* 0x000fe400078efcff */
[----:B------:R-:W-:Y:S02]  /*1a20*/  SHF.L.W.U32.HI R3, R3, 0x2, R4 ;  /* 0x0000000203037819 */ /* 0x000fe40000010e04 */
[----:B------:R-:W-:-:S02]  /*1a30*/  IADD3 RZ, P0, PT, RZ, -R8, RZ ;  /* 0x80000008ffff7210 */ /* 0x000fc40007f1e0ff */
[----:B------:R-:W-:Y:S02]  /*1a40*/  LOP3.LUT R0, RZ, R9, RZ, 0x33, !PT ;  /* 0x00000009ff007212 */ /* 0x000fe400078e33ff */
[----:B------:R-:W-:Y:S02]  /*1a50*/  SHF.L.W.U32.HI R4, R4, 0x2, R5 ;  /* 0x0000000204047819 */ /* 0x000fe40000010e05 */
[----:B------:R-:W-:Y:S02]  /*1a60*/  LOP3.LUT R2, RZ, R3, RZ, 0x33, !PT ;  /* 0x00000003ff027212 */ /* 0x000fe400078e33ff */
[----:B------:R-:W-:Y:S02]  /*1a70*/  IADD3.X R6, P0, PT, RZ, R0, RZ, P0, !PT ;  /* 0x00000000ff067210 */ /* 0x000fe4000071e4ff */
[----:B------:R-:W-:Y:S02]  /*1a80*/  LOP3.LUT R7, RZ, R4, RZ, 0x33, !PT ;  /* 0x00000004ff077212 */ /* 0x000fe400078e33ff */
[----:B------:R-:W-:-:S02]  /*1a90*/  IADD3.X R0, P1, PT, RZ, R2, RZ, P0, !PT ;  /* 0x00000002ff007210 */ /* 0x000fc4000073e4ff */
[----:B------:R-:W-:-:S03]  /*1aa0*/  ISETP.GT.U32.AND P2, PT, R3, -0x1, PT ;  /* 0xffffffff0300780c */ /* 0x000fc60003f44070 */
[----:B------:R-:W-:Y:S01]  /*1ab0*/  IMAD.X R7, RZ, RZ, R7, P1 ;  /* 0x000000ffff077224 */ /* 0x000fe200008e0607 */
[----:B------:R-:W-:-:S04]  /*1ac0*/  ISETP.GT.AND.EX P0, PT, R4, -0x1, PT, P2 ;  /* 0xffffffff0400780c */ /* 0x000fc80003f04320 */
[----:B------:R-:W-:Y:S02]  /*1ad0*/  SEL R2, R4, R7, P0 ;  /* 0x0000000704027207 */ /* 0x000fe40000000000 */
[----:B------:R-:W-:Y:S02]  /*1ae0*/  SEL R13, R3, R0, P0 ;  /* 0x00000000030d7207 */ /* 0x000fe40000000000 */
[----:B------:R-:W-:Y:S02]  /*1af0*/  ISETP.NE.U32.AND P1, PT, R2, RZ, PT ;  /* 0x000000ff0200720c */ /* 0x000fe40003f25070 */
[----:B------:R-:W-:Y:S02]  /*1b00*/  SEL R9, R9, R6, P0 ;  /* 0x0000000609097207 */ /* 0x000fe40000000000 */
[----:B------:R-:W-:Y:S01]  /*1b10*/  SEL R3, R13, R2, !P1 ;  /* 0x000000020d037207 */ /* 0x000fe20004800000 */
[----:B------:R-:W-:-:S05]  /*1b20*/  @!P0 IMAD.MOV R8, RZ, RZ, -R8 ;  /* 0x000000ffff088224 */ /* 0x000fca00078e0a08 */
[----:B------:R-:W1:Y:S02]  /*1b30*/  FLO.U32 R3, R3 ;  /* 0x0000000300037300 */ /* 0x000e6400000e0000 */
[C---:B-1----:R-:W-:Y:S02]  /*1b40*/  IADD3 R7, PT, PT, -R3.reuse, 0x1f, RZ ;  /* 0x0000001f03077810 */ /* 0x042fe40007ffe1ff */
[----:B------:R-:W-:-:S03]  /*1b50*/  IADD3 R0, PT, PT, -R3, 0x3f, RZ ;  /* 0x0000003f03007810 */ /* 0x000fc60007ffe1ff */
[----:B------:R-:W-:-:S05]  /*1b60*/  @P1 IMAD.MOV R0, RZ, RZ, R7 ;  /* 0x000000ffff001224 */ /* 0x000fca00078e0207 */
[----:B------:R-:W-:-:S13]  /*1b70*/  ISETP.NE.AND P1, PT, R0, RZ, PT ;  /* 0x000000ff0000720c */ /* 0x000fda0003f25270 */
[----:B0-----:R-:W-:Y:S05]  /*1b80*/  @!P1 BRA `(.L_x_28) ;  /* 0x0000000000289947 */ /* 0x001fea0003800000 */
[--C-:B------:R-:W-:Y:S02]  /*1b90*/  SHF.R.U64 R7, R8, 0x1, R9.reuse ;  /* 0x0000000108077819 */ /* 0x100fe40000001209 */
[C---:B------:R-:W-:Y:S02]  /*1ba0*/  LOP3.LUT R3, R0.reuse, 0x3f, RZ, 0xc0, !PT ;  /* 0x0000003f00037812 */ /* 0x040fe400078ec0ff */
[----:B------:R-:W-:Y:S02]  /*1bb0*/  SHF.R.U32.HI R9, RZ, 0x1, R9 ;  /* 0x00000001ff097819 */ /* 0x000fe40000011609 */
[----:B------:R-:W-:Y:S02]  /*1bc0*/  LOP3.LUT R6, R0, 0x3f, RZ, 0xc, !PT ;  /* 0x0000003f00067812 */ /* 0x000fe400078e0cff */
[CC--:B------:R-:W-:Y:S02]  /*1bd0*/  SHF.L.U64.HI R11, R13.reuse, R3.reuse, R2 ;  /* 0x000000030d0b7219 */ /* 0x0c0fe40000010202 */
[----:B------:R-:W-:-:S02]  /*1be0*/  SHF.L.U32 R3, R13, R3, RZ ;  /* 0x000000030d037219 */ /* 0x000fc400000006ff */
[-CC-:B------:R-:W-:Y:S02]  /*1bf0*/  SHF.R.U64 R2, R7, R6.reuse, R9.reuse ;  /* 0x0000000607027219 */ /* 0x180fe40000001209 */
[----:B------:R-:W-:Y:S02]  /*1c00*/  SHF.R.U32.HI R6, RZ, R6, R9 ;  /* 0x00000006ff067219 */ /* 0x000fe40000011609 */
[----:B------:R-:W-:Y:S02]  /*1c10*/  LOP3.LUT R13, R3, R2, RZ, 0xfc, !PT ;  /* 0x00000002030d7212 */ /* 0x000fe400078efcff */
[----:B------:R-:W-:-:S07]  /*1c20*/  LOP3.LUT R2, R11, R6, RZ, 0xfc, !PT ;  /* 0x000000060b027212 */ /* 0x000fce00078efcff */
.L_x_28:
[----:B------:R-:W-:Y:S05]  /*1c30*/  BSYNC.RECONVERGENT B1 ;  /* 0x0000000000017941 */ /* 0x000fea0003800200 */
.L_x_27:
[----:B------:R-:W-:Y:S01]  /*1c40*/  IMAD.WIDE.U32 R8, R13, 0x2168c235, RZ ;  /* 0x2168c2350d087825 */ /* 0x000fe200078e00ff */
[----:B------:R-:W-:-:S03]  /*1c50*/  SHF.R.U32.HI R5, RZ, 0x1e, R5 ;  /* 0x0000001eff057819 */ /* 0x000fc60000011605 */
[----:B------:R-:W-:Y:S01]  /*1c60*/  IMAD.MOV.U32 R6, RZ, RZ, R9 ;  /* 0x000000ffff067224 */ /* 0x000fe200078e0009 */
[----:B------:R-:W-:Y:S01]  /*1c70*/  IADD3 RZ, P1, PT, R8, R8, RZ ;  /* 0x0000000808ff7210 */ /* 0x000fe20007f3e0ff */
[----:B------:R-:W-:Y:S01]  /*1c80*/  IMAD.MOV.U32 R7, RZ, RZ, RZ ;  /* 0x000000ffff077224 */ /* 0x000fe200078e00ff */
[----:B------:R-:W-:Y:S01]  /*1c90*/  LEA.HI R4, R4, R5, RZ, 0x1 ;  /* 0x0000000504047211 */ /* 0x000fe200078f08ff */
[----:B------:R-:W-:-:S04]  /*1ca0*/  IMAD.HI.U32 R3, R2, -0x36f0255e, RZ ;  /* 0xc90fdaa202037827 */ /* 0x000fc800078e00ff */
[----:B------:R-:W-:-:S04]  /*1cb0*/  IMAD.WIDE.U32 R6, R13, -0x36f0255e, R6 ;  /* 0xc90fdaa20d067825 */ /* 0x000fc800078e0006 */
[C---:B------:R-:W-:Y:S02]  /*1cc0*/  IMAD R9, R2.reuse, -0x36f0255e, RZ ;  /* 0xc90fdaa202097824 */ /* 0x040fe400078e02ff */
[----:B------:R-:W-:-:S04]  /*1cd0*/  IMAD.WIDE.U32 R6, P2, R2, 0x2168c235, R6 ;  /* 0x2168c23502067825 */ /* 0x000fc80007840006 */
[----:B------:R-:W-:Y:S01]  /*1ce0*/  IMAD.X R2, RZ, RZ, R3, P2 ;  /* 0x000000ffff027224 */ /* 0x000fe200010e0603 */
[----:B------:R-:W-:Y:S02]  /*1cf0*/  IADD3 R3, P2, PT, R9, R7, RZ ;  /* 0x0000000709037210 */ /* 0x000fe40007f5e0ff */
[----:B------:R-:W-:Y:S02]  /*1d00*/  IADD3.X RZ, P1, PT, R6, R6, RZ, P1, !PT ;  /* 0x0000000606ff7210 */ /* 0x000fe40000f3e4ff */
[C---:B------:R-:W-:Y:S01]  /*1d10*/  ISETP.GT.U32.AND P3, PT, R3.reuse, RZ, PT ;  /* 0x000000ff0300720c */ /* 0x040fe20003f64070 */
[----:B------:R-:W-:Y:S01]  /*1d20*/  IMAD.X R2, RZ, RZ, R2, P2 ;  /* 0x000000ffff027224 */ /* 0x000fe200010e0602 */
[----:B------:R-:W-:-:S04]  /*1d30*/  IADD3.X R6, P2, PT, R3, R3, RZ, P1, !PT ;  /* 0x0000000303067210 */ /* 0x000fc80000f5e4ff */
[C---:B------:R-:W-:Y:S01]  /*1d40*/  ISETP.GT.AND.EX P1, PT, R2.reuse, RZ, PT, P3 ;  /* 0x000000ff0200720c */ /* 0x040fe20003f24330 */
[----:B------:R-:W-:-:S03]  /*1d50*/  IMAD.X R7, R2, 0x1, R2, P2 ;  /* 0x0000000102077824 */ /* 0x000fc600010e0602 */
[----:B------:R-:W-:Y:S02]  /*1d60*/  SEL R6, R6, R3, P1 ;  /* 0x0000000306067207 */ /* 0x000fe40000800000 */
[----:B------:R-:W-:Y:S02]  /*1d70*/  SEL R3, R7, R2, P1 ;  /* 0x0000000207037207 */ /* 0x000fe40000800000 */
[----:B------:R-:W-:Y:S02]  /*1d80*/  IADD3 R2, P2, PT, R6, 0x1, RZ ;  /* 0x0000000106027810 */ /* 0x000fe40007f5e0ff */
[----:B------:R-:W-:Y:S02]  /*1d90*/  SEL R7, RZ, 0xffffffff, !P1 ;  /* 0xffffffffff077807 */ /* 0x000fe40004800000 */
[----:B------:R-:W-:Y:S01]  /*1da0*/  LOP3.LUT P1, R17, R17, 0x80000000, RZ, 0xc0, !PT ;  /* 0x8000000011117812 */ /* 0x000fe2000782c0ff */
[----:B------:R-:W-:Y:S02]  /*1db0*/  IMAD.X R3, RZ, RZ, R3, P2 ;  /* 0x000000ffff037224 */ /* 0x000fe400010e0603 */
[----:B------:R-:W-:Y:S01]  /*1dc0*/  IMAD.IADD R0, R7, 0x1, -R0 ;  /* 0x0000000107007824 */ /* 0x000fe200078e0a00 */
[----:B------:R-:W-:-:S02]  /*1dd0*/  @!P0 LOP3.LUT R17, R17, 0x80000000, RZ, 0x3c, !PT ;  /* 0x8000000011118812 */ /* 0x000fc400078e3cff */
[----:B------:R-:W-:Y:S01]  /*1de0*/  SHF.R.U64 R2, R2, 0xa, R3 ;  /* 0x0000000a02027819 */ /* 0x000fe20000001203 */
[----:B------:R-:W-:-:S03]  /*1df0*/  IMAD.SHL.U32 R0, R0, 0x100000, RZ ;  /* 0x0010000000007824 */ /* 0x000fc600078e00ff */
[----:B------:R-:W-:-:S03]  /*1e00*/  IADD3 R2, P2, PT, R2, 0x1, RZ ;  /* 0x0000000102027810 */ /* 0x000fc60007f5e0ff */
[----:B------:R-:W-:Y:S01]  /*1e10*/  @P1 IMAD.MOV R4, RZ, RZ, -R4 ;  /* 0x000000ffff041224 */ /* 0x000fe200078e0a04 */
[----:B------:R-:W-:-:S04]  /*1e20*/  LEA.HI.X R3, R3, RZ, RZ, 0x16, P2 ;  /* 0x000000ff03037211 */ /* 0x000fc800010fb4ff */
[--C-:B------:R-:W-:Y:S02]  /*1e30*/  SHF.R.U64 R2, R2, 0x1, R3.reuse ;  /* 0x0000000102027819 */ /* 0x100fe40000001203 */
[----:B------:R-:W-:Y:S02]  /*1e40*/  SHF.R.U32.HI R3, RZ, 0x1, R3 ;  /* 0x00000001ff037819 */ /* 0x000fe40000011603 */
[----:B------:R-:W-:-:S04]  /*1e50*/  IADD3 R11, P2, P3, RZ, RZ, R2 ;  /* 0x000000ffff0b7210 */ /* 0x000fc80007b5e002 */
[----:B------:R-:W-:-:S04]  /*1e60*/  IADD3.X R0, PT, PT, R0, 0x3fe00000, R3, P2, P3 ;  /* 0x3fe0000000007810 */ /* 0x000fc800017e6403 */
[----:B------:R-:W-:-:S07]  /*1e70*/  LOP3.LUT R14, R0, R17, RZ, 0xfc, !PT ;  /* 0x00000011000e7212 */ /* 0x000fce00078efcff */
.L_x_22:
[----:B------:R-:W-:Y:S02]  /*1e80*/  IMAD.MOV.U32 R13, RZ, RZ, 0x0 ;  /* 0x00000000ff0d7424 */ /* 0x000fe400078e00ff */
[----:B------:R-:W-:Y:S02]  /*1e90*/  IMAD.MOV.U32 R0, RZ, RZ, R4 ;  /* 0x000000ffff007224 */ /* 0x000fe400078e0004 */
[----:B------:R-:W-:Y:S02]  /*1ea0*/  IMAD.MOV.U32 R2, RZ, RZ, R11 ;  /* 0x000000ffff027224 */ /* 0x000fe400078e000b */
[----:B------:R-:W-:Y:S01]  /*1eb0*/  IMAD.MOV.U32 R3, RZ, RZ, R14 ;  /* 0x000000ffff037224 */ /* 0x000fe200078e000e */
[----:B------:R-:W-:Y:S06]  /*1ec0*/  RET.REL.NODEC R12 `(_Z6updatePfii) ;  /* 0xffffffe00c4c7950 */ /* 0x000fec0003c3ffff */
.L_x_29:
[----:B------:R-:W-:-:S00]  /*1ed0*/  BRA `(.L_x_29) ;  /* 0xfffffffc00fc7947 */ /* 0x000fc0000383ffff */
[----:B------:R-:W-:-:S00]  /*1ee0*/  NOP ;  /* 0x0000000000007918 */ /* 0x000fc00000000000 */
        /* <DEDUP_REMOVED lines=9> */
.L_x_31:


//--------------------- .nv.global.init           --------------------------
	.section	.nv.global.init,"aw",@progbits
	.align	16
.nv.global.init:
	.type		__cudart_sin_cos_coeffs,@object
	.size		__cudart_sin_cos_coeffs,(__cudart_i2opi_d - __cudart_sin_cos_coeffs)
__cudart_sin_cos_coeffs:
        /*0000*/ 	.byte	0x46, 0xd2, 0xb0, 0x2c, 0xf1, 0xe5, 0x5a, 0xbe, 0x92, 0xe3, 0xac, 0x69, 0xe3, 0x1d, 0xc7, 0x3e
        /*0010*/ 	.byte	0xa1, 0x62, 0xdb, 0x19, 0xa0, 0x01, 0x2a, 0xbf, 0x18, 0x08, 0x11, 0x11, 0x11, 0x11, 0x81, 0x3f
        /*0020*/ 	.byte	0x54, 0x55, 0x55, 0x55, 0x55, 0x55, 0xc5, 0xbf, 0x00, 0x00, 0x00, 0x00, 0x00, 0x00, 0x00, 0x00
        /*0030*/ 	.byte	0x00, 0x00, 0x00, 0x00, 0x00, 0x00, 0x00, 0x00, 0x64, 0x81, 0xfd, 0x20, 0x83, 0xff, 0xa8, 0xbd
        /*0040*/ 	.byte	0x28, 0x85, 0xef, 0xc1, 0xa7, 0xee, 0x21, 0x3e, 0xd9, 0xe6, 0x06, 0x8e, 0x4f, 0x7e, 0x92, 0xbe
        /*0050*/ 	.byte	0xe9, 0xbc, 0xdd, 0x19, 0xa0, 0x01, 0xfa, 0x3e, 0x47, 0x5d, 0xc1, 0x16, 0x6c, 0xc1, 0x56, 0xbf
        /*0060*/ 	.byte	0x51, 0x55, 0x55, 0x55, 0x55, 0x55, 0xa5, 0x3f, 0x00, 0x00, 0x00, 0x00, 0x00, 0x00, 0xe0, 0xbf
        /*0070*/ 	.byte	0x00, 0x00, 0x00, 0x00, 0x00, 0x00, 0xf0, 0x3f, 0x00, 0x00, 0x00, 0x00, 0x00, 0x00, 0x00, 0x00
	.type		__cudart_i2opi_d,@object
	.size		__cudart_i2opi_d,(.L_0 - __cudart_i2opi_d)
__cudart_i2opi_d:
        /* <DEDUP_REMOVED lines=9> */
.L_0:


//--------------------- .nv.shared.reserved.0     --------------------------
	.section	.nv.shared.reserved.0,"aw",@nobits
	.weak		__nv_reservedSMEM_offset_0_alias
	.size		__nv_reservedSMEM_offset_0_alias, 0, 64
	.other		__nv_reservedSMEM_offset_0_alias,@"STO_CUDA_RESERVED_SHARED STV_DEFAULT"
__nv_reservedSMEM_offset_0_alias:
	.zero		0
	.zero		64


//--------------------- .nv.constant0._Z6updatePfii --------------------------
	.section	.nv.constant0._Z6updatePfii,"a",@progbits
	.sectionflags	@""
	.align	4
.nv.constant0._Z6updatePfii:
	.zero		912


//--------------------- SYMBOLS --------------------------

	.type		.nv.reservedSmem.offset0,@object
	.size		.nv.reservedSmem.offset0,0x4
